	.target	sm_90a

	.elftype	@"ET_EXEC"


//--------------------- .note.nv.tkinfo           --------------------------
	.section	.note.nv.tkinfo,"",@"SHT_NOTE"
	.sectionflags	@"SHF_NOTE_NV_TKINFO"
	.tkinfo
        /*0018*/ 	.word	0x00000002
        /*0030*/ 	.string	""
        /*0030*/ 	.string	"ptxas"
        /*0030*/ 	.string	"Cuda compilation tools, release 13.0, V13.0.88"
        /*0030*/ 	.string	"Build cuda_13.0.r13.0/compiler.36424714_0"
        /*0030*/ 	.string	"-arch sm_90a -m 64 "



//--------------------- .note.nv.cuinfo           --------------------------
	.section	.note.nv.cuinfo,"",@"SHT_NOTE"
	.sectionflags	@"SHF_NOTE_NV_CUINFO"
        /*0018*/ 	.short	0x0002
        /*001a*/ 	.short	0x005a
        /*001c*/ 	.short	0x0082
	.zero		2


//--------------------- .nv.info                  --------------------------
	.section	.nv.info,"",@"SHT_CUDA_INFO"
	.align	4


	//----- nvinfo : EIATTR_REGCOUNT
	.align		4
        /*0000*/ 	.byte	0x04, 0x2f
        /*0002*/ 	.short	(.L_15 - .L_14)
	.align		4
.L_14:
        /*0004*/ 	.word	index@(_ZN7cutlass13device_kernelINS_4fmha6kernel28FmhaKernelTmaWarpSpecializedINS1_10collective30FmhaMainloopTmaWarpSpecializedINS_6half_tEffN4cute5tupleIJNS7_1CILi128EEENS9_ILi64EEESB_EEENS8_IJiNS9_ILi1EEENS8_IJiiEEEEEESF_SF_NS4_13DefaultFusionEJNS2_6OptionILNS2_3TagE0ENS9_ILb1EEEEENSH_ILSI_2ESJ_EEEEENS4_15FmhaFwdEpilogueIS6_fNS8_IJSB_SB_SB_EEEEENS2_23PersistentTileSchedulerEJSK_SL_EEEEEvNT_6ParamsE)
        /*0008*/ 	.word	0x000000a8


	//----- nvinfo : EIATTR_FRAME_SIZE
	.align		4
.L_15:
        /*000c*/ 	.byte	0x04, 0x11
        /*000e*/ 	.short	(.L_17 - .L_16)
	.align		4
.L_16:
        /*0010*/ 	.word	index@($__internal_0_$__cuda_sm20_rcp_rn_f32_slowpath)
        /*0014*/ 	.word	0x00000000


	//----- nvinfo : EIATTR_FRAME_SIZE
	.align		4
.L_17:
        /*0018*/ 	.byte	0x04, 0x11
        /*001a*/ 	.short	(.L_19 - .L_18)
	.align		4
.L_18:
        /*001c*/ 	.word	index@(_ZN7cutlass13device_kernelINS_4fmha6kernel28FmhaKernelTmaWarpSpecializedINS1_10collective30FmhaMainloopTmaWarpSpecializedINS_6half_tEffN4cute5tupleIJNS7_1CILi128EEENS9_ILi64EEESB_EEENS8_IJiNS9_ILi1EEENS8_IJiiEEEEEESF_SF_NS4_13DefaultFusionEJNS2_6OptionILNS2_3TagE0ENS9_ILb1EEEEENSH_ILSI_2ESJ_EEEEENS4_15FmhaFwdEpilogueIS6_fNS8_IJSB_SB_SB_EEEEENS2_23PersistentTileSchedulerEJSK_SL_EEEEEvNT_6ParamsE)
        /*0020*/ 	.word	0x00000000


	//----- nvinfo : EIATTR_MIN_STACK_SIZE
	.align		4
.L_19:
        /*0024*/ 	.byte	0x04, 0x12
        /*0026*/ 	.short	(.L_21 - .L_20)
	.align		4
.L_20:
        /*0028*/ 	.word	index@(_ZN7cutlass13device_kernelINS_4fmha6kernel28FmhaKernelTmaWarpSpecializedINS1_10collective30FmhaMainloopTmaWarpSpecializedINS_6half_tEffN4cute5tupleIJNS7_1CILi128EEENS9_ILi64EEESB_EEENS8_IJiNS9_ILi1EEENS8_IJiiEEEEEESF_SF_NS4_13DefaultFusionEJNS2_6OptionILNS2_3TagE0ENS9_ILb1EEEEENSH_ILSI_2ESJ_EEEEENS4_15FmhaFwdEpilogueIS6_fNS8_IJSB_SB_SB_EEEEENS2_23PersistentTileSchedulerEJSK_SL_EEEEEvNT_6ParamsE)
        /*002c*/ 	.word	0x00000000
.L_21:


//--------------------- .nv.compat                --------------------------
	.section	.nv.compat,"",@"SHT_CUDA_COMPAT_INFO"
	.align	4
        /*0000*/ 	.byte	0x02, 0x09, 0x01, 0x00, 0x02, 0x02, 0x04, 0x00, 0x02, 0x05, 0x05, 0x00, 0x03, 0x07, 0x01, 0x01
        /*0010*/ 	.byte	0x02, 0x03, 0x01, 0x00, 0x02, 0x06, 0x01, 0x00, 0x04, 0x0b, 0x08, 0x00, 0x00, 0x00, 0x00, 0x00
        /*0020*/ 	.byte	0x00, 0x00, 0x00, 0x00


//--------------------- .nv.info._ZN7cutlass13device_kernelINS_4fmha6kernel28FmhaKernelTmaWarpSpecializedINS1_10collective30FmhaMainloopTmaWarpSpecializedINS_6half_tEffN4cute5tupleIJNS7_1CILi128EEENS9_ILi64EEESB_EEENS8_IJiNS9_ILi1EEENS8_IJiiEEEEEESF_SF_NS4_13DefaultFusionEJNS2_6OptionILNS2_3TagE0ENS9_ILb1EEEEENSH_ILSI_2ESJ_EEEEENS4_15FmhaFwdEpilogueIS6_fNS8_IJSB_SB_SB_EEEEENS2_23PersistentTileSchedulerEJSK_SL_EEEEEvNT_6ParamsE --------------------------
	.section	.nv.info._ZN7cutlass13device_kernelINS_4fmha6kernel28FmhaKernelTmaWarpSpecializedINS1_10collective30FmhaMainloopTmaWarpSpecializedINS_6half_tEffN4cute5tupleIJNS7_1CILi128EEENS9_ILi64EEESB_EEENS8_IJiNS9_ILi1EEENS8_IJiiEEEEEESF_SF_NS4_13DefaultFusionEJNS2_6OptionILNS2_3TagE0ENS9_ILb1EEEEENSH_ILSI_2ESJ_EEEEENS4_15FmhaFwdEpilogueIS6_fNS8_IJSB_SB_SB_EEEEENS2_23PersistentTileSchedulerEJSK_SL_EEEEEvNT_6ParamsE,"",@"SHT_CUDA_INFO"
	.sectionflags	@""
	.align	4


	//----- nvinfo : EIATTR_CUDA_API_VERSION
	.align		4
        /*0000*/ 	.byte	0x04, 0x37
        /*0002*/ 	.short	(.L_23 - .L_22)
.L_22:
        /*0004*/ 	.word	0x00000082


	//----- nvinfo : EIATTR_KPARAM_INFO
	.align		4
.L_23:
        /*0008*/ 	.byte	0x04, 0x17
        /*000a*/ 	.short	(.L_25 - .L_24)
.L_24:
        /*000c*/ 	.word	0x00000000
        /*0010*/ 	.short	0x0000
        /*0012*/ 	.short	0x0070
        /*0014*/ 	.byte	0x00, 0xf0, 0x01, 0x20


	//----- nvinfo : EIATTR_SPARSE_MMA_MASK
	.align		4
.L_25:
        /*0018*/ 	.byte	0x03, 0x50
        /*001a*/ 	.short	0x0000


	//----- nvinfo : EIATTR_MAXREG_COUNT
	.align		4
        /*001c*/ 	.byte	0x03, 0x1b
        /*001e*/ 	.short	0x00a8


	//----- nvinfo : EIATTR_NUM_BARRIERS
	.align		4
        /*0020*/ 	.byte	0x02, 0x4c
        /*0022*/ 	.byte	0x02
	.zero		1


	//----- nvinfo : EIATTR_EXTERNS
	.align		4
        /*0024*/ 	.byte	0x04, 0x0f
        /*0026*/ 	.short	(.L_27 - .L_26)


	//   ....[0]....
	.align		4
.L_26:
        /*0028*/ 	.word	index@(__assertfail)


	//----- nvinfo : EIATTR_MERCURY_ISA_VERSION
	.align		4
.L_27:
        /*002c*/ 	.byte	0x03, 0x5f
        /*002e*/ 	.short	0x0101


	//----- nvinfo : EIATTR_INT_WARP_WIDE_INSTR_OFFSETS
	.align		4
        /*0030*/ 	.byte	0x04, 0x31
        /*0032*/ 	.short	(.L_29 - .L_28)


	//   ....[0]....
.L_28:
        /*0034*/ 	.word	0x00000760


	//   ....[1]....
        /*0038*/ 	.word	0x00000770


	//   ....[2]....
        /*003c*/ 	.word	0x00000780


	//   ....[3]....
        /*0040*/ 	.word	0x00000790


	//   ....[4]....
        /*0044*/ 	.word	0x00000800


	//   ....[5]....
        /*0048*/ 	.word	0x000009a0


	//   ....[6]....
        /*004c*/ 	.word	0x00000a50


	//----- nvinfo : EIATTR_COOP_GROUP_MASK_REGIDS
	.align		4
.L_29:
        /*0050*/ 	.byte	0x04, 0x29
        /*0052*/ 	.short	(.L_31 - .L_30)


	//   ....[0]....
.L_30:
        /*0054*/ 	.word	0xffffffff


	//   ....[1]....
        /*0058*/ 	.word	0xffffffff


	//   ....[2]....
        /*005c*/ 	.word	0xffffffff


	//   ....[3]....
        /*0060*/ 	.word	0xffffffff


	//   ....[4]....
        /*0064*/ 	.word	0xffffffff


	//   ....[5]....
        /*0068*/ 	.word	0xffffffff


	//   ....[6]....
        /*006c*/ 	.word	0xffffffff


	//   ....[7]....
        /*0070*/ 	.word	0xffffffff


	//   ....[8]....
        /*0074*/ 	.word	0xffffffff


	//   ....[9]....
        /*0078*/ 	.word	0xffffffff


	//   ....[10]....
        /*007c*/ 	.word	0xffffffff


	//   ....[11]....
        /*0080*/ 	.word	0xffffffff


	//   ....[12]....
        /*0084*/ 	.word	0xffffffff


	//   ....[13]....
        /*0088*/ 	.word	0xffffffff


	//   ....[14]....
        /*008c*/ 	.word	0xffffffff


	//   ....[15]....
        /*0090*/ 	.word	0xffffffff


	//   ....[16]....
        /*0094*/ 	.word	0xffffffff


	//   ....[17]....
        /*0098*/ 	.word	0xffffffff


	//----- nvinfo : EIATTR_COOP_GROUP_INSTR_OFFSETS
	.align		4
.L_31:
        /*009c*/ 	.byte	0x04, 0x28
        /*009e*/ 	.short	(.L_33 - .L_32)


	//   ....[0]....
.L_32:
        /*00a0*/ 	.word	0x00000070


	//   ....[1]....
        /*00a4*/ 	.word	0x000000a0


	//   ....[2]....
        /*00a8*/ 	.word	0x000001d0


	//   ....[3]....
        /*00ac*/ 	.word	0x000003e0


	//   ....[4]....
        /*00b0*/ 	.word	0x000005a0


	//   ....[5]....
        /*00b4*/ 	.word	0x00000700


	//   ....[6]....
        /*00b8*/ 	.word	0x000015b0


	//   ....[7]....
        /*00bc*/ 	.word	0x000015e0


	//   ....[8]....
        /*00c0*/ 	.word	0x00001800


	//   ....[9]....
        /*00c4*/ 	.word	0x00001960


	//   ....[10]....
        /*00c8*/ 	.word	0x00002b10


	//   ....[11]....
        /*00cc*/ 	.word	0x00002b40


	//   ....[12]....
        /*00d0*/ 	.word	0x00002e40


	//   ....[13]....
        /*00d4*/ 	.word	0x00002f60


	//   ....[14]....
        /*00d8*/ 	.word	0x000041c0


	//   ....[15]....
        /*00dc*/ 	.word	0x00004200


	//   ....[16]....
        /*00e0*/ 	.word	0x00004240


	//   ....[17]....
        /*00e4*/ 	.word	0x00004260


	//----- nvinfo : EIATTR_REG_RECONFIG
	.align		4
.L_33:
        /*00e8*/ 	.byte	0x01, 0x54
	.zero		2


	//----- nvinfo : EIATTR_SYSCALL_OFFSETS
	.align		4
        /*00ec*/ 	.byte	0x04, 0x46
        /*00ee*/ 	.short	(.L_35 - .L_34)


	//   ....[0]....
.L_34:
        /*00f0*/ 	.word	0x00004c90


	//   ....[1]....
        /*00f4*/ 	.word	0x00004df0


	//----- nvinfo : EIATTR_MBARRIER_INSTR_OFFSETS
	.align		4
.L_35:
        /*00f8*/ 	.byte	0x04, 0x39
        /*00fa*/ 	.short	(.L_37 - .L_36)


	//   ....[0]....
.L_36:
        /*00fc*/ 	.word	0x00000390
        /*0100*/ 	.word	0x000000ff
        /*0104*/ 	.word	0x00012450
        /*0108*/ 	.short	0x0100
        /*010a*/ 	.byte	0x08
	.zero		1


	//   ....[1]....
        /*010c*/ 	.word	0x000003a0
        /*0110*/ 	.word	0x000000ff
        /*0114*/ 	.word	0x00012460
        /*0118*/ 	.short	0x0100
        /*011a*/ 	.byte	0x08
	.zero		1


	//   ....[2]....
        /*011c*/ 	.word	0x000003b0
        /*0120*/ 	.word	0x000000ff
        /*0124*/ 	.word	0x00012458
        /*0128*/ 	.short	0x0100
        /*012a*/ 	.byte	0x08
	.zero		1


	//   ....[3]....
        /*012c*/ 	.word	0x000003c0
        /*0130*/ 	.word	0x000000ff
        /*0134*/ 	.word	0x00012468
        /*0138*/ 	.short	0x0100
        /*013a*/ 	.byte	0x08
	.zero		1


	//   ....[4]....
        /*013c*/ 	.word	0x000004f0
        /*0140*/ 	.word	0x000000ff
        /*0144*/ 	.word	0x00012400
        /*0148*/ 	.short	0x0100
        /*014a*/ 	.byte	0x08
	.zero		1


	//   ....[5]....
        /*014c*/ 	.word	0x00000500
        /*0150*/ 	.word	0x000000ff
        /*0154*/ 	.word	0x00012428
        /*0158*/ 	.short	0x0100
        /*015a*/ 	.byte	0x08
	.zero		1


	//   ....[6]....
        /*015c*/ 	.word	0x00000510
        /*0160*/ 	.word	0x000000ff
        /*0164*/ 	.word	0x00012408
        /*0168*/ 	.short	0x0100
        /*016a*/ 	.byte	0x08
	.zero		1


	//   ....[7]....
        /*016c*/ 	.word	0x00000520
        /*0170*/ 	.word	0x000000ff
        /*0174*/ 	.word	0x00012430
        /*0178*/ 	.short	0x0100
        /*017a*/ 	.byte	0x08
	.zero		1


	//   ....[8]....
        /*017c*/ 	.word	0x00000530
        /*0180*/ 	.word	0x000000ff
        /*0184*/ 	.word	0x00012410
        /*0188*/ 	.short	0x0100
        /*018a*/ 	.byte	0x08
	.zero		1


	//   ....[9]....
        /*018c*/ 	.word	0x00000540
        /*0190*/ 	.word	0x000000ff
        /*0194*/ 	.word	0x00012438
        /*0198*/ 	.short	0x0100
        /*019a*/ 	.byte	0x08
	.zero		1


	//   ....[10]....
        /*019c*/ 	.word	0x00000550
        /*01a0*/ 	.word	0x000000ff
        /*01a4*/ 	.word	0x00012418
        /*01a8*/ 	.short	0x0100
        /*01aa*/ 	.byte	0x08
	.zero		1


	//   ....[11]....
        /*01ac*/ 	.word	0x00000560
        /*01b0*/ 	.word	0x000000ff
        /*01b4*/ 	.word	0x00012440
        /*01b8*/ 	.short	0x0100
        /*01ba*/ 	.byte	0x08
	.zero		1


	//   ....[12]....
        /*01bc*/ 	.word	0x00000570
        /*01c0*/ 	.word	0x000000ff
        /*01c4*/ 	.word	0x00012420
        /*01c8*/ 	.short	0x0100
        /*01ca*/ 	.byte	0x08
	.zero		1


	//   ....[13]....
        /*01cc*/ 	.word	0x00000580
        /*01d0*/ 	.word	0x000000ff
        /*01d4*/ 	.word	0x00012448
        /*01d8*/ 	.short	0x0100
        /*01da*/ 	.byte	0x08
	.zero		1


	//   ....[14]....
        /*01dc*/ 	.word	0x000006b0
        /*01e0*/ 	.word	0x000000ff
        /*01e4*/ 	.word	0x00012470
        /*01e8*/ 	.short	0x0100
        /*01ea*/ 	.byte	0x08
	.zero		1


	//   ....[15]....
        /*01ec*/ 	.word	0x000006c0
        /*01f0*/ 	.word	0x000000ff
        /*01f4*/ 	.word	0x00012480
        /*01f8*/ 	.short	0x0100
        /*01fa*/ 	.byte	0x08
	.zero		1


	//   ....[16]....
        /*01fc*/ 	.word	0x000006d0
        /*0200*/ 	.word	0x000000ff
        /*0204*/ 	.word	0x00012478
        /*0208*/ 	.short	0x0100
        /*020a*/ 	.byte	0x08
	.zero		1


	//   ....[17]....
        /*020c*/ 	.word	0x000006e0
        /*0210*/ 	.word	0x000000ff
        /*0214*/ 	.word	0x00012488
        /*0218*/ 	.short	0x0100
        /*021a*/ 	.byte	0x08
	.zero		1


	//   ....[18]....
        /*021c*/ 	.word	0x00000820
        /*0220*/ 	.word	0x000000ff
        /*0224*/ 	.word	0x00012490
        /*0228*/ 	.short	0x0100
        /*022a*/ 	.byte	0x06
	.zero		1


	//   ....[19]....
        /*022c*/ 	.word	0x00000830
        /*0230*/ 	.word	0x000000ff
        /*0234*/ 	.word	0x00012498
        /*0238*/ 	.short	0x0100
        /*023a*/ 	.byte	0x06
	.zero		1


	//   ....[20]....
        /*023c*/ 	.word	0x00000840
        /*0240*/ 	.word	0x000000ff
        /*0244*/ 	.word	0x000124a0
        /*0248*/ 	.short	0x0100
        /*024a*/ 	.byte	0x06
	.zero		1


	//   ....[21]....
        /*024c*/ 	.word	0x00000850
        /*0250*/ 	.word	0x000000ff
        /*0254*/ 	.word	0x000124a8
        /*0258*/ 	.short	0x0100
        /*025a*/ 	.byte	0x06
	.zero		1


	//   ....[22]....
        /*025c*/ 	.word	0x00000950
        /*0260*/ 	.word	0x000000ff
        /*0264*/ 	.word	0x000124c0
        /*0268*/ 	.short	0x0100
        /*026a*/ 	.byte	0x08
	.zero		1


	//   ....[23]....
        /*026c*/ 	.word	0x00000960
        /*0270*/ 	.word	0x000000ff
        /*0274*/ 	.word	0x000124d0
        /*0278*/ 	.short	0x0100
        /*027a*/ 	.byte	0x08
	.zero		1


	//   ....[24]....
        /*027c*/ 	.word	0x00000970
        /*0280*/ 	.word	0x000000ff
        /*0284*/ 	.word	0x000124c8
        /*0288*/ 	.short	0x0100
        /*028a*/ 	.byte	0x08
	.zero		1


	//   ....[25]....
        /*028c*/ 	.word	0x00000980
        /*0290*/ 	.word	0x000000ff
        /*0294*/ 	.word	0x000124d8
        /*0298*/ 	.short	0x0100
        /*029a*/ 	.byte	0x08
	.zero		1


	//   ....[26]....
        /*029c*/ 	.word	0x00000a80
        /*02a0*/ 	.word	0x000000ff
        /*02a4*/ 	.word	0x000124b0
        /*02a8*/ 	.short	0x0100
        /*02aa*/ 	.byte	0x06
	.zero		1


	//   ....[27]....
        /*02ac*/ 	.word	0x000011e0
        /*02b0*/ 	.word	0x000000ff
        /*02b4*/ 	.word	0x00012450
        /*02b8*/ 	.short	0x010a
        /*02ba*/ 	.byte	0x05
	.zero		1


	//   ....[28]....
        /*02bc*/ 	.word	0x000012a0
        /*02c0*/ 	.word	0x000000ff
        /*02c4*/ 	.word	0x00012400
        /*02c8*/ 	.short	0x010a
        /*02ca*/ 	.byte	0x16
	.zero		1


	//   ....[29]....
        /*02cc*/ 	.word	0x000012c0
        /*02d0*/ 	.word	0x000000ff
        /*02d4*/ 	.word	0xfffffff8
        /*02d8*/ 	.short	0x010a
        /*02da*/ 	.byte	0x14
	.zero		1


	//   ....[30]....
        /*02dc*/ 	.word	0x00002240
        /*02e0*/ 	.word	0x0000001e
        /*02e4*/ 	.word	0x00000000
        /*02e8*/ 	.short	0x0101
        /*02ea*/ 	.byte	0x17
	.zero		1


	//   ....[31]....
        /*02ec*/ 	.word	0x000024f0
        /*02f0*/ 	.word	0x000000ff
        /*02f4*/ 	.word	0x00012400
        /*02f8*/ 	.short	0x010a
        /*02fa*/ 	.byte	0x06
	.zero		1


	//   ....[32]....
        /*02fc*/ 	.word	0x000026d0
        /*0300*/ 	.word	0x000000ff
        /*0304*/ 	.word	0x00000000
        /*0308*/ 	.short	0x0101
        /*030a*/ 	.byte	0x16
	.zero		1


	//   ....[33]....
        /*030c*/ 	.word	0x00002830
        /*0310*/ 	.word	0x000000ff
        /*0314*/ 	.word	0x00012400
        /*0318*/ 	.short	0x010a
        /*031a*/ 	.byte	0x06
	.zero		1


	//   ....[34]....
        /*031c*/ 	.word	0x00003a50
        /*0320*/ 	.word	0x000000ff
        /*0324*/ 	.word	0x00012400
        /*0328*/ 	.short	0x010a
        /*032a*/ 	.byte	0x06
	.zero		1


	//   ....[35]....
        /*032c*/ 	.word	0x00003cf0
        /*0330*/ 	.word	0x000000ff
        /*0334*/ 	.word	0x00012400
        /*0338*/ 	.short	0x010a
        /*033a*/ 	.byte	0x06
	.zero		1


	//   ....[36]....
        /*033c*/ 	.word	0x00003ec0
        /*0340*/ 	.word	0x000000ff
        /*0344*/ 	.word	0x00000000
        /*0348*/ 	.short	0x0101
        /*034a*/ 	.byte	0x06
	.zero		1


	//   ....[37]....
        /*034c*/ 	.word	0x00003f70
        /*0350*/ 	.word	0x000000ff
        /*0354*/ 	.word	0x00000000
        /*0358*/ 	.short	0x0101
        /*035a*/ 	.byte	0x06
	.zero		1


	//   ....[38]....
        /*035c*/ 	.word	0x00004110
        /*0360*/ 	.word	0x000000ff
        /*0364*/ 	.word	0x00000000
        /*0368*/ 	.short	0x0101
        /*036a*/ 	.byte	0x04
	.zero		1


	//   ....[39]....
        /*036c*/ 	.word	0x00004190
        /*0370*/ 	.word	0x000000ff
        /*0374*/ 	.word	0x00000000
        /*0378*/ 	.short	0x0101
        /*037a*/ 	.byte	0x15
	.zero		1


	//   ....[40]....
        /*037c*/ 	.word	0x00004710
        /*0380*/ 	.word	0x000000ff
        /*0384*/ 	.word	0x00000008
        /*0388*/ 	.short	0x010a
        /*038a*/ 	.byte	0x14
	.zero		1


	//   ....[41]....
        /*038c*/ 	.word	0x00005650
        /*0390*/ 	.word	0x00000000
        /*0394*/ 	.word	0x00012490
        /*0398*/ 	.short	0x0101
        /*039a*/ 	.byte	0x31
	.zero		1


	//   ....[42]....
        /*039c*/ 	.word	0x00005a10
        /*03a0*/ 	.word	0x00000007
        /*03a4*/ 	.word	0x00012460
        /*03a8*/ 	.short	0x010a
        /*03aa*/ 	.byte	0x3f
	.zero		1


	//   ....[43]....
        /*03ac*/ 	.word	0x00005c80
        /*03b0*/ 	.word	0x00000007
        /*03b4*/ 	.word	0x000124b0
        /*03b8*/ 	.short	0x0101
        /*03ba*/ 	.byte	0x3f
	.zero		1


	//   ....[44]....
        /*03bc*/ 	.word	0x00005c90
        /*03c0*/ 	.word	0x00000007
        /*03c4*/ 	.word	0x000124b0
        /*03c8*/ 	.short	0x010a
        /*03ca*/ 	.byte	0x3f
	.zero		1


	//   ....[45]....
        /*03cc*/ 	.word	0x00005d30
        /*03d0*/ 	.word	0x00000004
        /*03d4*/ 	.word	0x00012460
        /*03d8*/ 	.short	0x010a
        /*03da*/ 	.byte	0x3f
	.zero		1


	//   ....[46]....
        /*03dc*/ 	.word	0x000062a0
        /*03e0*/ 	.word	0x00000008
        /*03e4*/ 	.word	0x00012428
        /*03e8*/ 	.short	0x010a
        /*03ea*/ 	.byte	0x3f
	.zero		1


	//   ....[47]....
        /*03ec*/ 	.word	0x00006510
        /*03f0*/ 	.word	0x00000004
        /*03f4*/ 	.word	0x000124b0
        /*03f8*/ 	.short	0x0101
        /*03fa*/ 	.byte	0x3f
	.zero		1


	//   ....[48]....
        /*03fc*/ 	.word	0x00006520
        /*0400*/ 	.word	0x00000004
        /*0404*/ 	.word	0x000124b0
        /*0408*/ 	.short	0x010a
        /*040a*/ 	.byte	0x3f
	.zero		1


	//   ....[49]....
        /*040c*/ 	.word	0x000065d0
        /*0410*/ 	.word	0x00000007
        /*0414*/ 	.word	0x00012428
        /*0418*/ 	.short	0x010a
        /*041a*/ 	.byte	0x3f
	.zero		1


	//   ....[50]....
        /*041c*/ 	.word	0x000068d0
        /*0420*/ 	.word	0x00000007
        /*0424*/ 	.word	0x00012428
        /*0428*/ 	.short	0x010a
        /*042a*/ 	.byte	0x3f
	.zero		1


	//   ....[51]....
        /*042c*/ 	.word	0x00006b60
        /*0430*/ 	.word	0x00000007
        /*0434*/ 	.word	0x00012428
        /*0438*/ 	.short	0x010a
        /*043a*/ 	.byte	0x3f
	.zero		1


	//   ....[52]....
        /*043c*/ 	.word	0x00006e40
        /*0440*/ 	.word	0x00000003
        /*0444*/ 	.word	0x00012450
        /*0448*/ 	.short	0x010a
        /*044a*/ 	.byte	0x3f
	.zero		1


	//   ....[53]....
        /*044c*/ 	.word	0x00006ea0
        /*0450*/ 	.word	0x00000005
        /*0454*/ 	.word	0x00012400
        /*0458*/ 	.short	0x010a
        /*045a*/ 	.byte	0x3f
	.zero		1


	//   ....[54]....
        /*045c*/ 	.word	0x00006f00
        /*0460*/ 	.word	0x00000000
        /*0464*/ 	.word	0xfffffff8
        /*0468*/ 	.short	0x010a
        /*046a*/ 	.byte	0x3f
	.zero		1


	//   ....[55]....
        /*046c*/ 	.word	0x00006f60
        /*0470*/ 	.word	0x00000007
        /*0474*/ 	.word	0x00012400
        /*0478*/ 	.short	0x010a
        /*047a*/ 	.byte	0x3f
	.zero		1


	//   ....[56]....
        /*047c*/ 	.word	0x00006fc0
        /*0480*/ 	.word	0x00000005
        /*0484*/ 	.word	0x00012400
        /*0488*/ 	.short	0x010a
        /*048a*/ 	.byte	0x3f
	.zero		1


	//   ....[57]....
        /*048c*/ 	.word	0x00007020
        /*0490*/ 	.word	0x00000008
        /*0494*/ 	.word	0x00012400
        /*0498*/ 	.short	0x010a
        /*049a*/ 	.byte	0x3f
	.zero		1


	//   ....[58]....
        /*049c*/ 	.word	0x00007080
        /*04a0*/ 	.word	0x00000003
        /*04a4*/ 	.word	0x00000008
        /*04a8*/ 	.short	0x010a
        /*04aa*/ 	.byte	0x3f
	.zero		1


	//   ....[59]....
        /*04ac*/ 	.word	0x00007150
        /*04b0*/ 	.word	0x00000007
        /*04b4*/ 	.word	0x00012460
        /*04b8*/ 	.short	0x010a
        /*04ba*/ 	.byte	0x3f
	.zero		1


	//   ....[60]....
        /*04bc*/ 	.word	0x000071a0
        /*04c0*/ 	.word	0x00000007
        /*04c4*/ 	.word	0x000124b0
        /*04c8*/ 	.short	0x010a
        /*04ca*/ 	.byte	0x3f
	.zero		1


	//   ....[61]....
        /*04cc*/ 	.word	0x000071f0
        /*04d0*/ 	.word	0x00000004
        /*04d4*/ 	.word	0x00012460
        /*04d8*/ 	.short	0x010a
        /*04da*/ 	.byte	0x3f
	.zero		1


	//   ....[62]....
        /*04dc*/ 	.word	0x000072c0
        /*04e0*/ 	.word	0x00000008
        /*04e4*/ 	.word	0x00012428
        /*04e8*/ 	.short	0x010a
        /*04ea*/ 	.byte	0x3f
	.zero		1


	//   ....[63]....
        /*04ec*/ 	.word	0x00007310
        /*04f0*/ 	.word	0x00000004
        /*04f4*/ 	.word	0x000124b0
        /*04f8*/ 	.short	0x010a
        /*04fa*/ 	.byte	0x3f
	.zero		1


	//   ....[64]....
        /*04fc*/ 	.word	0x00007360
        /*0500*/ 	.word	0x00000007
        /*0504*/ 	.word	0x00012428
        /*0508*/ 	.short	0x010a
        /*050a*/ 	.byte	0x3f
	.zero		1


	//   ....[65]....
        /*050c*/ 	.word	0x000073b0
        /*0510*/ 	.word	0x00000007
        /*0514*/ 	.word	0x00012428
        /*0518*/ 	.short	0x010a
        /*051a*/ 	.byte	0x3f
	.zero		1


	//   ....[66]....
        /*051c*/ 	.word	0x00007400
        /*0520*/ 	.word	0x00000007
        /*0524*/ 	.word	0x00012428
        /*0528*/ 	.short	0x010a
        /*052a*/ 	.byte	0x3f
	.zero		1


	//----- nvinfo : EIATTR_NUM_MBARRIERS
	.align		4
.L_37:
        /*052c*/ 	.byte	0x03, 0x38
        /*052e*/ 	.short	0x001b


	//----- nvinfo : EIATTR_EXIT_INSTR_OFFSETS
	.align		4
        /*0530*/ 	.byte	0x04, 0x1c
        /*0532*/ 	.short	(.L_39 - .L_38)


	//   ....[0]....
.L_38:
        /*0534*/ 	.word	0x00000ae0


	//   ....[1]....
        /*0538*/ 	.word	0x00000b50


	//   ....[2]....
        /*053c*/ 	.word	0x00005680


	//   ....[3]....
        /*0540*/ 	.word	0x000056e0


	//   ....[4]....
        /*0544*/ 	.word	0x00005710


	//   ....[5]....
        /*0548*/ 	.word	0x00005fa0


	//   ....[6]....
        /*054c*/ 	.word	0x00005fd0


	//   ....[7]....
        /*0550*/ 	.word	0x00006e20


	//----- nvinfo : EIATTR_MAX_THREADS
	.align		4
.L_39:
        /*0554*/ 	.byte	0x04, 0x05
        /*0556*/ 	.short	(.L_41 - .L_40)
.L_40:
        /*0558*/ 	.word	0x00000180
        /*055c*/ 	.word	0x00000001
        /*0560*/ 	.word	0x00000001


	//----- nvinfo : EIATTR_CRS_STACK_SIZE
	.align		4
.L_41:
        /*0564*/ 	.byte	0x04, 0x1e
        /*0566*/ 	.short	(.L_43 - .L_42)
.L_42:
        /*0568*/ 	.word	0x00000000


	//----- nvinfo : EIATTR_CBANK_PARAM_SIZE
	.align		4
.L_43:
        /*056c*/ 	.byte	0x03, 0x19
        /*056e*/ 	.short	0x0870


	//----- nvinfo : EIATTR_PARAM_CBANK
	.align		4
        /*0570*/ 	.byte	0x04, 0x0a
        /*0572*/ 	.short	(.L_45 - .L_44)
	.align		4
.L_44:
        /*0574*/ 	.word	index@(.nv.constant0._ZN7cutlass13device_kernelINS_4fmha6kernel28FmhaKernelTmaWarpSpecializedINS1_10collective30FmhaMainloopTmaWarpSpecializedINS_6half_tEffN4cute5tupleIJNS7_1CILi128EEENS9_ILi64EEESB_EEENS8_IJiNS9_ILi1EEENS8_IJiiEEEEEESF_SF_NS4_13DefaultFusionEJNS2_6OptionILNS2_3TagE0ENS9_ILb1EEEEENSH_ILSI_2ESJ_EEEEENS4_15FmhaFwdEpilogueIS6_fNS8_IJSB_SB_SB_EEEEENS2_23PersistentTileSchedulerEJSK_SL_EEEEEvNT_6ParamsE)
        /*0578*/ 	.short	0x0210
        /*057a*/ 	.short	0x0870


	//----- nvinfo : EIATTR_SW_WAR
	.align		4
.L_45:
        /*057c*/ 	.byte	0x04, 0x36
        /*057e*/ 	.short	(.L_47 - .L_46)
.L_46:
        /*0580*/ 	.word	0x00000008
.L_47:


//--------------------- .nv.callgraph             --------------------------
	.section	.nv.callgraph,"",@"SHT_CUDA_CALLGRAPH"
	.align	4
	.sectionentsize	8
	.align		4
        /*0000*/ 	.word	0x00000000
	.align		4
        /*0004*/ 	.word	0xffffffff
	.align		4
        /*0008*/ 	.word	index@(_ZN7cutlass13device_kernelINS_4fmha6kernel28FmhaKernelTmaWarpSpecializedINS1_10collective30FmhaMainloopTmaWarpSpecializedINS_6half_tEffN4cute5tupleIJNS7_1CILi128EEENS9_ILi64EEESB_EEENS8_IJiNS9_ILi1EEENS8_IJiiEEEEEESF_SF_NS4_13DefaultFusionEJNS2_6OptionILNS2_3TagE0ENS9_ILb1EEEEENSH_ILSI_2ESJ_EEEEENS4_15FmhaFwdEpilogueIS6_fNS8_IJSB_SB_SB_EEEEENS2_23PersistentTileSchedulerEJSK_SL_EEEEEvNT_6ParamsE)
	.align		4
        /*000c*/ 	.word	index@(__assertfail)
	.align		4
        /*0010*/ 	.word	0x00000000
	.align		4
        /*0014*/ 	.word	0xfffffffe
	.align		4
        /*0018*/ 	.word	0x00000000
	.align		4
        /*001c*/ 	.word	0xfffffffd
	.align		4
        /*0020*/ 	.word	0x00000000
	.align		4
        /*0024*/ 	.word	0xfffffffc


//--------------------- .nv.constant4             --------------------------
	.section	.nv.constant4,"a",@progbits
	.align	8
	.align		8
.nv.constant4:
        /*0000*/ 	.dword	__assertfail
	.align		8
        /*0008*/ 	.dword	__unnamed_1
	.align		8
        /*0010*/ 	.dword	_ZN39_INTERNAL_46325209_4_k_cu_4144208f_30844cuda3std3__45__cpo5beginE
	.align		8
        /*0018*/ 	.dword	_ZN39_INTERNAL_46325209_4_k_cu_4144208f_30844cuda3std3__45__cpo3endE
	.align		8
        /*0020*/ 	.dword	_ZN39_INTERNAL_46325209_4_k_cu_4144208f_30844cuda3std3__45__cpo6cbeginE
	.align		8
        /*0028*/ 	.dword	_ZN39_INTERNAL_46325209_4_k_cu_4144208f_30844cuda3std3__45__cpo4cendE
	.align		8
        /*0030*/ 	.dword	_ZN39_INTERNAL_46325209_4_k_cu_4144208f_30844cuda3std3__441_GLOBAL__N__46325209_4_k_cu_4144208f_30846ignoreE
	.align		8
        /*0038*/ 	.dword	_ZN39_INTERNAL_46325209_4_k_cu_4144208f_30844cuda3std3__419piecewise_constructE
	.align		8
        /*0040*/ 	.dword	_ZN39_INTERNAL_46325209_4_k_cu_4144208f_30844cuda3std3__48in_placeE
	.align		8
        /*0048*/ 	.dword	_ZN39_INTERNAL_46325209_4_k_cu_4144208f_30844cuda3std6ranges3__45__cpo4swapE
	.align		8
        /*0050*/ 	.dword	_ZN39_INTERNAL_46325209_4_k_cu_4144208f_30844cuda3std6ranges3__45__cpo9iter_moveE
	.align		8
        /*0058*/ 	.dword	_ZN39_INTERNAL_46325209_4_k_cu_4144208f_30844cute7productE
	.align		8
        /*0060*/ 	.dword	_ZN39_INTERNAL_46325209_4_k_cu_4144208f_30844cute1_E
	.align		8
        /*0068*/ 	.dword	$str$24
	.align		8
        /*0070*/ 	.dword	$str$25


//--------------------- .text._ZN7cutlass13device_kernelINS_4fmha6kernel28FmhaKernelTmaWarpSpecializedINS1_10collective30FmhaMainloopTmaWarpSpecializedINS_6half_tEffN4cute5tupleIJNS7_1CILi128EEENS9_ILi64EEESB_EEENS8_IJiNS9_ILi1EEENS8_IJiiEEEEEESF_SF_NS4_13DefaultFusionEJNS2_6OptionILNS2_3TagE0ENS9_ILb1EEEEENSH_ILSI_2ESJ_EEEEENS4_15FmhaFwdEpilogueIS6_fNS8_IJSB_SB_SB_EEEEENS2_23PersistentTileSchedulerEJSK_SL_EEEEEvNT_6ParamsE --------------------------
	.section	.text._ZN7cutlass13device_kernelINS_4fmha6kernel28FmhaKernelTmaWarpSpecializedINS1_10collective30FmhaMainloopTmaWarpSpecializedINS_6half_tEffN4cute5tupleIJNS7_1CILi128EEENS9_ILi64EEESB_EEENS8_IJiNS9_ILi1EEENS8_IJiiEEEEEESF_SF_NS4_13DefaultFusionEJNS2_6OptionILNS2_3TagE0ENS9_ILb1EEEEENSH_ILSI_2ESJ_EEEEENS4_15FmhaFwdEpilogueIS6_fNS8_IJSB_SB_SB_EEEEENS2_23PersistentTileSchedulerEJSK_SL_EEEEEvNT_6ParamsE,"ax",@progbits
	.align	128
.text._ZN7cutlass13device_kernelINS_4fmha6kernel28FmhaKernelTmaWarpSpecializedINS1_10collective30FmhaMainloopTmaWarpSpecializedINS_6half_tEffN4cute5tupleIJNS7_1CILi128EEENS9_ILi64EEESB_EEENS8_IJiNS9_ILi1EEENS8_IJiiEEEEEESF_SF_NS4_13DefaultFusionEJNS2_6OptionILNS2_3TagE0ENS9_ILb1EEEEENSH_ILSI_2ESJ_EEEEENS4_15FmhaFwdEpilogueIS6_fNS8_IJSB_SB_SB_EEEEENS2_23PersistentTileSchedulerEJSK_SL_EEEEEvNT_6ParamsE:
        .type           _ZN7cutlass13device_kernelINS_4fmha6kernel28FmhaKernelTmaWarpSpecializedINS1_10collective30FmhaMainloopTmaWarpSpecializedINS_6half_tEffN4cute5tupleIJNS7_1CILi128EEENS9_ILi64EEESB_EEENS8_IJiNS9_ILi1EEENS8_IJiiEEEEEESF_SF_NS4_13DefaultFusionEJNS2_6OptionILNS2_3TagE0ENS9_ILb1EEEEENSH_ILSI_2ESJ_EEEEENS4_15FmhaFwdEpilogueIS6_fNS8_IJSB_SB_SB_EEEEENS2_23PersistentTileSchedulerEJSK_SL_EEEEEvNT_6ParamsE,@function
        .size           _ZN7cutlass13device_kernelINS_4fmha6kernel28FmhaKernelTmaWarpSpecializedINS1_10collective30FmhaMainloopTmaWarpSpecializedINS_6half_tEffN4cute5tupleIJNS7_1CILi128EEENS9_ILi64EEESB_EEENS8_IJiNS9_ILi1EEENS8_IJiiEEEEEESF_SF_NS4_13DefaultFusionEJNS2_6OptionILNS2_3TagE0ENS9_ILb1EEEEENSH_ILSI_2ESJ_EEEEENS4_15FmhaFwdEpilogueIS6_fNS8_IJSB_SB_SB_EEEEENS2_23PersistentTileSchedulerEJSK_SL_EEEEEvNT_6ParamsE,(.L_x_132 - _ZN7cutlass13device_kernelINS_4fmha6kernel28FmhaKernelTmaWarpSpecializedINS1_10collective30FmhaMainloopTmaWarpSpecializedINS_6half_tEffN4cute5tupleIJNS7_1CILi128EEENS9_ILi64EEESB_EEENS8_IJiNS9_ILi1EEENS8_IJiiEEEEEESF_SF_NS4_13DefaultFusionEJNS2_6OptionILNS2_3TagE0ENS9_ILb1EEEEENSH_ILSI_2ESJ_EEEEENS4_15FmhaFwdEpilogueIS6_fNS8_IJSB_SB_SB_EEEEENS2_23PersistentTileSchedulerEJSK_SL_EEEEEvNT_6ParamsE)
        .other          _ZN7cutlass13device_kernelINS_4fmha6kernel28FmhaKernelTmaWarpSpecializedINS1_10collective30FmhaMainloopTmaWarpSpecializedINS_6half_tEffN4cute5tupleIJNS7_1CILi128EEENS9_ILi64EEESB_EEENS8_IJiNS9_ILi1EEENS8_IJiiEEEEEESF_SF_NS4_13DefaultFusionEJNS2_6OptionILNS2_3TagE0ENS9_ILb1EEEEENSH_ILSI_2ESJ_EEEEENS4_15FmhaFwdEpilogueIS6_fNS8_IJSB_SB_SB_EEEEENS2_23PersistentTileSchedulerEJSK_SL_EEEEEvNT_6ParamsE,@"STO_CUDA_ENTRY STV_DEFAULT"
_ZN7cutlass13device_kernelINS_4fmha6kernel28FmhaKernelTmaWarpSpecializedINS1_10collective30FmhaMainloopTmaWarpSpecializedINS_6half_tEffN4cute5tupleIJNS7_1CILi128EEENS9_ILi64EEESB_EEENS8_IJiNS9_ILi1EEENS8_IJiiEEEEEESF_SF_NS4_13DefaultFusionEJNS2_6OptionILNS2_3TagE0ENS9_ILb1EEEEENSH_ILSI_2ESJ_EEEEENS4_15FmhaFwdEpilogueIS6_fNS8_IJSB_SB_SB_EEEEENS2_23PersistentTileSchedulerEJSK_SL_EEEEEvNT_6ParamsE:
[----:B------:R-:W1:Y:S01]  /*0000*/  LDC R1, c[0x0][0x28] ;  /* 0x00000a00ff017b82 */ /* 0x000e620000000800 */
[----:B------:R-:W2:Y:S07]  /*0010*/  S2R R2, SR_TID.X ;  /* 0x0000000000027919 */ /* 0x000eae0000002100 */
[----:B------:R-:W3:Y:S01]  /*0020*/  S2UR UR6, SR_CTAID.X ;  /* 0x00000000000679c3 */ /* 0x000ee20000002500 */
[----:B------:R-:W-:Y:S01]  /*0030*/  ELECT P1, URZ, PT ;  /* 0x00000000003f782f */ /* 0x000fe20003820000 */
[----:B------:R-:W-:Y:S01]  /*0040*/  BSSY B0, `(.L_x_0) ;  /* 0x0000018000007945 */ /* 0x000fe20003800000 */
[----:B---3--:R-:W-:Y:S01]  /*0050*/  IMAD.U32 R17, RZ, RZ, UR6 ;  /* 0x00000006ff117e24 */ /* 0x008fe2000f8e00ff */
[----:B--2---:R-:W-:-:S05]  /*0060*/  SHF.R.U32.HI R0, RZ, 0x5, R2 ;  /* 0x00000005ff007819 */ /* 0x004fca0000011602 */
[----:B------:R-:W2:Y:S02]  /*0070*/  SHFL.IDX PT, R3, R0, RZ, 0x1f ;  /* 0x00001fff00037589 */ /* 0x000ea400000e0000 */
[----:B--2---:R-:W-:Y:S02]  /*0080*/  R2UR UR4, R3 ;  /* 0x00000000030472ca */ /* 0x004fe400000e0000 */
[----:B------:R-:W-:-:S06]  /*0090*/  SHF.R.U32.HI R3, RZ, 0x7, R2 ;  /* 0x00000007ff037819 */ /* 0x000fcc0000011602 */
[----:B------:R-:W2:Y:S05]  /*00a0*/  SHFL.IDX PT, R3, R3, RZ, 0x1f ;  /* 0x00001fff03037589 */ /* 0x000eaa00000e0000 */
[----:B------:R-:W-:Y:S02]  /*00b0*/  USHF.R.S32.HI UR5, URZ, 0x1f, UR4 ;  /* 0x0000001f3f057899 */ /* 0x000fe40008011404 */
[----:B------:R-:W-:Y:S02]  /*00c0*/  ISETP.EQ.AND P2, PT, RZ, UR4, P1 ;  /* 0x00000004ff007c0c */ /* 0x000fe40008f42270 */
[----:B------:R-:W-:-:S04]  /*00d0*/  ULEA.HI UR5, UR5, UR4, URZ, 0x2 ;  /* 0x0000000405057291 */ /* 0x000fc8000f8f103f */
[----:B------:R-:W-:-:S04]  /*00e0*/  ULOP3.LUT UR5, UR5, 0xfffffffc, URZ, 0xc0, !UPT ;  /* 0xfffffffc05057892 */ /* 0x000fc8000f8ec03f */
[----:B------:R-:W-:-:S03]  /*00f0*/  UIADD3 UR5, UR4, -UR5, URZ ;  /* 0x8000000504057290 */ /* 0x000fc6000fffe03f */
[----:B-1----:R-:W-:Y:S09]  /*0100*/  @!P2 BRA `(.L_x_1) ;  /* 0x00000000002ca947 */ /* 0x002ff20003800000 */
[----:B------:R-:W-:Y:S02]  /*0110*/  ULDC.64 UR6, c[0x0][0x198] ;  /* 0x0000660000067ab9 */ /* 0x000fe40000000a00 */
[----:B------:R-:W-:Y:S02]  /*0120*/  UIADD3 UR8, UP0, UR6, 0xf0, URZ ;  /* 0x000000f006087890 */ /* 0x000fe4000ff1e03f */
[----:B------:R-:W-:Y:S02]  /*0130*/  UIADD3 UR10, UP1, UR6, 0x1f0, URZ ;  /* 0x000001f0060a7890 */ /* 0x000fe4000ff3e03f */
[----:B------:R-:W-:Y:S02]  /*0140*/  UIADD3 UR6, UP2, UR6, 0x2f0, URZ ;  /* 0x000002f006067890 */ /* 0x000fe4000ff5e03f */
[----:B------:R-:W-:Y:S02]  /*0150*/  UIADD3.X UR9, URZ, UR7, URZ, UP0, !UPT ;  /* 0x000000073f097290 */ /* 0x000fe400087fe43f */
[----:B------:R-:W-:-:S02]  /*0160*/  UIADD3.X UR11, URZ, UR7, URZ, UP1, !UPT ;  /* 0x000000073f0b7290 */ /* 0x000fc40008ffe43f */
[----:B------:R-:W-:-:S05]  /*0170*/  UIADD3.X UR7, URZ, UR7, URZ, UP2, !UPT ;  /* 0x000000073f077290 */ /* 0x000fca00097fe43f */
[----:B------:R1:W-:Y:S02]  /*0180*/  UTMACCTL.PF [UR8] ;  /* 0x00000000080079b9 */ /* 0x0003e40008040000 */
[----:B------:R1:W-:Y:S02]  /*0190*/  UTMACCTL.PF [UR10] ;  /* 0x000000000a0079b9 */ /* 0x0003e40008040000 */
[----:B------:R1:W-:Y:S02]  /*01a0*/  UTMACCTL.PF [UR6] ;  /* 0x00000000060079b9 */ /* 0x0003e40008040000 */
[----:B-1----:R-:W-:Y:S01]  /*01b0*/  NOP ;  /* 0x0000000000007918 */ /* 0x002fe20000000000 */
.L_x_1:
[----:B------:R-:W-:Y:S05]  /*01c0*/  BSYNC B0 ;  /* 0x0000000000007941 */ /* 0x000fea0003800000 */
.L_x_0:
[----:B------:R-:W1:Y:S01]  /*01d0*/  SHFL.IDX PT, R4, R0, RZ, 0x1f ;  /* 0x00001fff00047589 */ /* 0x000e6200000e0000 */
[----:B--2---:R-:W-:Y:S01]  /*01e0*/  R2UR UR52, R3 ;  /* 0x00000000033472ca */ /* 0x004fe200000e0000 */
[----:B------:R-:W-:Y:S02]  /*01f0*/  UISETP.NE.AND UP0, UPT, UR5, 0x1, UPT ;  /* 0x000000010500788c */ /* 0x000fe4000bf05270 */
[----:B------:R-:W-:-:S10]  /*0200*/  UISETP.NE.AND UP1, UPT, UR5, 0x2, UPT ;  /* 0x000000020500788c */ /* 0x000fd4000bf25270 */
[----:B------:R-:W-:Y:S02]  /*0210*/  UIADD3 UR10, UR52, -0x1, URZ ;  /* 0xffffffff340a7890 */ /* 0x000fe4000fffe03f */
[----:B------:R-:W-:Y:S02]  /*0220*/  UISETP.EQ.AND UP2, UPT, UR52, URZ, !UP0 ;  /* 0x0000003f3400728c */ /* 0x000fe4000c742270 */
[----:B------:R-:W-:Y:S02]  /*0230*/  UISETP.EQ.AND UP3, UPT, UR52, URZ, !UP1 ;  /* 0x0000003f3400728c */ /* 0x000fe4000cf62270 */
[----:B------:R-:W-:Y:S02]  /*0240*/  UISETP.GE.U32.AND UP4, UPT, UR10, 0x4, UPT ;  /* 0x000000040a00788c */ /* 0x000fe4000bf86070 */
[----:B------:R-:W-:Y:S01]  /*0250*/  USEL UR51, URZ, 0x1, !UP2 ;  /* 0x000000013f337887 */ /* 0x000fe2000d000000 */
[----:B-1----:R-:W-:Y:S01]  /*0260*/  ISETP.NE.AND P0, PT, R4, RZ, PT ;  /* 0x000000ff0400720c */ /* 0x002fe20003f05270 */
[----:B------:R-:W-:Y:S01]  /*0270*/  USEL UR50, URZ, 0x1, !UP3 ;  /* 0x000000013f327887 */ /* 0x000fe2000d800000 */
[----:B------:R-:W-:Y:S01]  /*0280*/  IMAD.U32 R4, RZ, RZ, UR5 ;  /* 0x00000005ff047e24 */ /* 0x000fe2000f8e00ff */
[----:B------:R-:W-:-:S02]  /*0290*/  USEL UR51, UR51, 0x2, UP4 ;  /* 0x0000000233337887 */ /* 0x000fc4000a000000 */
[----:B------:R-:W-:-:S08]  /*02a0*/  USEL UR50, UR50, 0x2, UP4 ;  /* 0x0000000232327887 */ /* 0x000fd0000a000000 */
[----:B------:R-:W-:Y:S05]  /*02b0*/  @P0 BRA `(.L_x_2) ;  /* 0x0000000000480947 */ /* 0x000fea0003800000 */
[----:B------:R-:W1:Y:S01]  /*02c0*/  S2UR UR8, SR_CgaCtaId ;  /* 0x00000000000879c3 */ /* 0x000e620000008800 */
[----:B------:R-:W-:Y:S01]  /*02d0*/  UMOV UR4, 0x400 ;  /* 0x0000040000047882 */ /* 0x000fe20000000000 */
[----:B------:R-:W-:Y:S01]  /*02e0*/  UMOV UR5, 0x1 ;  /* 0x0000000100057882 */ /* 0x000fe20000000000 */
[----:B------:R-:W-:Y:S01]  /*02f0*/  UMOV UR6, 0x80 ;  /* 0x0000008000067882 */ /* 0x000fe20000000000 */
[----:B------:R-:W-:Y:S01]  /*0300*/  ELECT P0, URZ, PT ;  /* 0x00000000003f782f */ /* 0x000fe20003800000 */
[----:B------:R-:W-:-:S04]  /*0310*/  UIADD3 UR6, -UR6, 0x100000, URZ ;  /* 0x0010000006067890 */ /* 0x000fc8000fffe13f */
[----:B------:R-:W-:Y:S02]  /*0320*/  USHF.L.U32 UR7, UR6, 0xb, URZ ;  /* 0x0000000b06077899 */ /* 0x000fe4000800063f */
[----:B------:R-:W-:Y:S02]  /*0330*/  USHF.L.U32 UR6, UR6, 0x1, URZ ;  /* 0x0000000106067899 */ /* 0x000fe4000800063f */
[----:B-1----:R-:W-:Y:S02]  /*0340*/  ULEA UR8, UR8, UR4, 0x18 ;  /* 0x0000000408087291 */ /* 0x002fe4000f8ec03f */
[----:B------:R-:W-:-:S04]  /*0350*/  UIADD3 UR4, -UR5, 0x100000, URZ ;  /* 0x0010000005047890 */ /* 0x000fc8000fffe13f */
[----:B------:R-:W-:Y:S02]  /*0360*/  USHF.L.U32 UR5, UR4, 0xb, URZ ;  /* 0x0000000b04057899 */ /* 0x000fe4000800063f */
[----:B------:R-:W-:Y:S01]  /*0370*/  USHF.L.U32 UR4, UR4, 0x1, URZ ;  /* 0x0000000104047899 */ /* 0x000fe2000800063f */
[----:B------:R-:W1:Y:S11]  /*0380*/  FENCE.VIEW.ASYNC.S ;  /* 0x00000000000073c6 */ /* 0x000e760000000000 */
[----:B-1----:R1:W2:Y:S01]  /*0390*/  SYNCS.EXCH.64 URZ, [UR8+0x12450], UR4 ;  /* 0x01245004083f75b2 */ /* 0x0022a20008000100 */
[----:B------:R1:W3:Y:S01]  /*03a0*/  SYNCS.EXCH.64 URZ, [UR8+0x12460], UR6 ;  /* 0x01246006083f75b2 */ /* 0x0002e20008000100 */
[----:B------:R1:W4:Y:S01]  /*03b0*/  SYNCS.EXCH.64 URZ, [UR8+0x12458], UR4 ;  /* 0x01245804083f75b2 */ /* 0x0003220008000100 */
[----:B------:R1:W1:Y:S01]  /*03c0*/  SYNCS.EXCH.64 URZ, [UR8+0x12468], UR6 ;  /* 0x01246806083f75b2 */ /* 0x0002620008000100 */
[----:B------:R-:W-:Y:S01]  /*03d0*/  NOP ;  /* 0x0000000000007918 */ /* 0x000fe20000000000 */
.L_x_2:
[----:B------:R-:W5:Y:S01]  /*03e0*/  SHFL.IDX PT, R3, R0, RZ, 0x1f ;  /* 0x00001fff00037589 */ /* 0x000f6200000e0000 */
[----:B------:R-:W-:Y:S01]  /*03f0*/  NOP ;  /* 0x0000000000007918 */ /* 0x000fe20000000000 */
[----:B-----5:R-:W-:-:S13]  /*0400*/  ISETP.NE.AND P0, PT, R3, RZ, PT ;  /* 0x000000ff0300720c */ /* 0x020fda0003f05270 */
[----:B------:R-:W-:Y:S05]  /*0410*/  @P0 BRA `(.L_x_3) ;  /* 0x0000000000600947 */ /* 0x000fea0003800000 */
[----:B-1----:R-:W1:Y:S01]  /*0420*/  S2UR UR5, SR_CgaCtaId ;  /* 0x00000000000579c3 */ /* 0x002e620000008800 */
[----:B------:R-:W-:Y:S01]  /*0430*/  UMOV UR4, 0x400 ;  /* 0x0000040000047882 */ /* 0x000fe20000000000 */
[----:B------:R-:W-:Y:S01]  /*0440*/  UMOV UR6, 0x1 ;  /* 0x0000000100067882 */ /* 0x000fe20000000000 */
[----:B------:R-:W-:Y:S01]  /*0450*/  UMOV UR9, 0x100 ;  /* 0x0000010000097882 */ /* 0x000fe20000000000 */
[----:B------:R-:W-:-:S04]  /*0460*/  UIADD3 UR6, -UR6, 0x100000, URZ ;  /* 0x0010000006067890 */ /* 0x000fc8000fffe13f */
[----:B------:R-:W-:Y:S02]  /*0470*/  USHF.L.U32 UR7, UR6, 0xb, URZ ;  /* 0x0000000b06077899 */ /* 0x000fe4000800063f */
[----:B------:R-:W-:Y:S01]  /*0480*/  USHF.L.U32 UR6, UR6, 0x1, URZ ;  /* 0x0000000106067899 */ /* 0x000fe2000800063f */
[----:B------:R-:W-:Y:S01]  /*0490*/  ELECT P0, URZ, PT ;  /* 0x00000000003f782f */ /* 0x000fe20003800000 */
[----:B-1----:R-:W-:Y:S02]  /*04a0*/  ULEA UR8, UR5, UR4, 0x18 ;  /* 0x0000000405087291 */ /* 0x002fe4000f8ec03f */
[----:B------:R-:W-:-:S04]  /*04b0*/  UIADD3 UR4, -UR9, 0x100000, URZ ;  /* 0x0010000009047890 */ /* 0x000fc8000fffe13f */
[----:B------:R-:W-:Y:S02]  /*04c0*/  USHF.L.U32 UR5, UR4, 0xb, URZ ;  /* 0x0000000b04057899 */ /* 0x000fe4000800063f */
[----:B------:R-:W-:Y:S01]  /*04d0*/  USHF.L.U32 UR4, UR4, 0x1, URZ ;  /* 0x0000000104047899 */ /* 0x000fe2000800063f */
[----:B------:R-:W1:Y:S03]  /*04e0*/  FENCE.VIEW.ASYNC.S ;  /* 0x00000000000073c6 */ /* 0x000e660000000000 */
[----:B-1----:R1:W1:Y:S08]  /*04f0*/  SYNCS.EXCH.64 URZ, [UR8+0x12400], UR6 ;  /* 0x01240006083f75b2 */ /* 0x0022700008000100 */
[----:B------:R1:W1:Y:S01]  /*0500*/  SYNCS.EXCH.64 URZ, [UR8+0x12428], UR4 ;  /* 0x01242804083f75b2 */ /* 0x0002620008000100 */
        /* <DEDUP_REMOVED lines=8> */
[----:B------:R-:W-:Y:S01]  /*0590*/  NOP ;  /* 0x0000000000007918 */ /* 0x000fe20000000000 */
.L_x_3:
        /* <DEDUP_REMOVED lines=21> */
[----:B------:R-:W-:Y:S01]  /*06f0*/  NOP ;  /* 0x0000000000007918 */ /* 0x000fe20000000000 */
.L_x_4:
[----:B------:R-:W5:Y:S01]  /*0700*/  SHFL.IDX PT, R3, R0, RZ, 0x1f ;  /* 0x00001fff00037589 */ /* 0x000f6200000e0000 */
[----:B------:R-:W-:Y:S01]  /*0710*/  ELECT P0, URZ, PT ;  /* 0x00000000003f782f */ /* 0x000fe20003800000 */
[----:B------:R-:W-:Y:S01]  /*0720*/  NOP ;  /* 0x0000000000007918 */ /* 0x000fe20000000000 */
[----:B-1----:R-:W-:Y:S02]  /*0730*/  UMOV UR4, 0x80 ;  /* 0x0000008000047882 */ /* 0x002fe40000000000 */
[C---:B-----5:R-:W-:Y:S02]  /*0740*/  ISETP.NE.OR P0, PT, R3.reuse, RZ, !P0 ;  /* 0x000000ff0300720c */ /* 0x060fe40004705670 */
[----:B------:R-:W-:-:S11]  /*0750*/  ISETP.NE.AND P3, PT, R3, RZ, PT ;  /* 0x000000ff0300720c */ /* 0x000fd60003f65270 */
[----:B------:R-:W-:Y:S01]  /*0760*/  VOTEU.ALL UP2, P0 ;  /* 0x00000000003f7886 */ /* 0x000fe20000040000 */
[----:B------:R-:W-:Y:S01]  /*0770*/  VOTEU.ALL UP3, P0 ;  /* 0x00000000003f7886 */ /* 0x000fe20000060000 */
[----:B------:R-:W-:Y:S01]  /*0780*/  VOTEU.ALL UP4, P0 ;  /* 0x00000000003f7886 */ /* 0x000fe20000080000 */
[----:B------:R-:W-:Y:S02]  /*0790*/  VOTEU.ALL UP5, P0 ;  /* 0x00000000003f7886 */ /* 0x000fe400000a0000 */
[----:B------:R-:W1:Y:S01]  /*07a0*/  @!UP2 S2UR UR7, SR_CgaCtaId ;  /* 0x000000000007a9c3 */ /* 0x000e620000008800 */
[----:B------:R-:W-:Y:S01]  /*07b0*/  @!UP2 UMOV UR6, 0x400 ;  /* 0x000004000006a882 */ /* 0x000fe20000000000 */
[----:B------:R-:W-:-:S04]  /*07c0*/  @!UP2 UIADD3 UR4, -UR4, 0x100000, URZ ;  /* 0x001000000404a890 */ /* 0x000fc8000fffe13f */
[----:B------:R-:W-:Y:S02]  /*07d0*/  @!UP2 USHF.L.U32 UR5, UR4, 0xb, URZ ;  /* 0x0000000b0405a899 */ /* 0x000fe4000800063f */
[----:B------:R-:W-:Y:S02]  /*07e0*/  @!UP2 USHF.L.U32 UR4, UR4, 0x1, URZ ;  /* 0x000000010404a899 */ /* 0x000fe4000800063f */
[----:B-1----:R-:W-:Y:S01]  /*07f0*/  @!UP2 ULEA UR6, UR7, UR6, 0x18 ;  /* 0x000000060706a291 */ /* 0x002fe2000f8ec03f */
[----:B------:R-:W-:Y:S01]  /*0800*/  VOTEU.ALL UP2, P0 ;  /* 0x00000000003f7886 */ /* 0x000fe20000040000 */
[----:B------:R-:W1:Y:S10]  /*0810*/  FENCE.VIEW.ASYNC.S ;  /* 0x00000000000073c6 */ /* 0x000e740000000000 */
[----:B-1----:R1:W1:Y:S01]  /*0820*/  @!UP2 SYNCS.EXCH.64 URZ, [UR6+0x12490], UR4 ;  /* 0x01249004063fa5b2 */ /* 0x0022620008000100 */
[----:B------:R1:W1:Y:S01]  /*0830*/  @!UP3 SYNCS.EXCH.64 URZ, [UR6+0x12498], UR4 ;  /* 0x01249804063fb5b2 */ /* 0x0002620008000100 */
[----:B------:R1:W1:Y:S01]  /*0840*/  @!UP4 SYNCS.EXCH.64 URZ, [UR6+0x124a0], UR4 ;  /* 0x0124a004063fc5b2 */ /* 0x0002620008000100 */
[----:B------:R1:W1:Y:S01]  /*0850*/  @!UP5 SYNCS.EXCH.64 URZ, [UR6+0x124a8], UR4 ;  /* 0x0124a804063fd5b2 */ /* 0x0002620008000100 */
[----:B------:R-:W-:Y:S01]  /*0860*/  NOP ;  /* 0x0000000000007918 */ /* 0x000fe20000000000 */
[----:B------:R-:W-:Y:S05]  /*0870*/  @P3 BRA `(.L_x_5) ;  /* 0x0000000000483947 */ /* 0x000fea0003800000 */
[----:B-1----:R-:W1:Y:S01]  /*0880*/  S2UR UR5, SR_CgaCtaId ;  /* 0x00000000000579c3 */ /* 0x002e620000008800 */
[----:B------:R-:W-:Y:S01]  /*0890*/  UMOV UR4, 0x400 ;  /* 0x0000040000047882 */ /* 0x000fe20000000000 */
[----:B------:R-:W-:Y:S01]  /*08a0*/  UMOV UR6, 0x20 ;  /* 0x0000002000067882 */ /* 0x000fe20000000000 */
[----:B------:R-:W-:Y:S01]  /*08b0*/  UMOV UR7, 0x80 ;  /* 0x0000008000077882 */ /* 0x000fe20000000000 */
[----:B------:R-:W-:Y:S01]  /*08c0*/  ELECT P0, URZ, PT ;  /* 0x00000000003f782f */ /* 0x000fe20003800000 */
[----:B-1----:R-:W-:Y:S02]  /*08d0*/  ULEA UR8, UR5, UR4, 0x18 ;  /* 0x0000000405087291 */ /* 0x002fe4000f8ec03f */
[----:B------:R-:W-:-:S04]  /*08e0*/  UIADD3 UR4, -UR6, 0x100000, URZ ;  /* 0x0010000006047890 */ /* 0x000fc8000fffe13f */
[----:B------:R-:W-:Y:S02]  /*08f0*/  USHF.L.U32 UR5, UR4, 0xb, URZ ;  /* 0x0000000b04057899 */ /* 0x000fe4000800063f */
[----:B------:R-:W-:Y:S02]  /*0900*/  USHF.L.U32 UR4, UR4, 0x1, URZ ;  /* 0x0000000104047899 */ /* 0x000fe4000800063f */
        /* <DEDUP_REMOVED lines=9> */
.L_x_5:
[----:B------:R-:W-:Y:S01]  /*09a0*/  VOTEU.ANY UP2, P2 ;  /* 0x00000000003f7886 */ /* 0x000fe20001040100 */
[----:B-1----:R-:W-:Y:S01]  /*09b0*/  UMOV UR4, 0x40 ;  /* 0x0000004000047882 */ /* 0x002fe20000000000 */
[----:B------:R-:W-:Y:S01]  /*09c0*/  ISETP.NE.AND P3, PT, RZ, UR52, PT ;  /* 0x00000034ff007c0c */ /* 0x000fe2000bf65270 */
[----:B------:R-:W-:Y:S01]  /*09d0*/  NOP ;  /* 0x0000000000007918 */ /* 0x000fe20000000000 */
[----:B------:R-:W-:Y:S01]  /*09e0*/  ISETP.EQ.AND P0, PT, R4, 0x2, P1 ;  /* 0x000000020400780c */ /* 0x000fe20000f02270 */
[----:B------:R-:W1:Y:S01]  /*09f0*/  @UP2 S2UR UR7, SR_CgaCtaId ;  /* 0x00000000000729c3 */ /* 0x000e620000008800 */
[----:B------:R-:W-:Y:S01]  /*0a00*/  @UP2 UMOV UR6, 0x400 ;  /* 0x0000040000062882 */ /* 0x000fe20000000000 */
[----:B------:R-:W-:-:S04]  /*0a10*/  @UP2 UIADD3 UR4, -UR4, 0x100000, URZ ;  /* 0x0010000004042890 */ /* 0x000fc8000fffe13f */
[----:B------:R-:W-:Y:S02]  /*0a20*/  @UP2 USHF.L.U32 UR5, UR4, 0xb, URZ ;  /* 0x0000000b04052899 */ /* 0x000fe4000800063f */
[----:B------:R-:W-:Y:S02]  /*0a30*/  @UP2 USHF.L.U32 UR4, UR4, 0x1, URZ ;  /* 0x0000000104042899 */ /* 0x000fe4000800063f */
[----:B-1----:R-:W-:Y:S01]  /*0a40*/  @UP2 ULEA UR6, UR7, UR6, 0x18 ;  /* 0x0000000607062291 */ /* 0x002fe2000f8ec03f */
[----:B------:R-:W-:Y:S01]  /*0a50*/  VOTEU.ANY UP2, P2 ;  /* 0x00000000003f7886 */ /* 0x000fe20001040100 */
[----:B------:R-:W-:Y:S01]  /*0a60*/  ISETP.EQ.AND P2, PT, R4, 0x1, P1 ;  /* 0x000000010400780c */ /* 0x000fe20000f42270 */
[----:B------:R-:W1:Y:S09]  /*0a70*/  FENCE.VIEW.ASYNC.S ;  /* 0x00000000000073c6 */ /* 0x000e720000000000 */
[----:B-1----:R1:W2:Y:S01]  /*0a80*/  @UP2 SYNCS.EXCH.64 URZ, [UR6+0x124b0], UR4 ;  /* 0x0124b004063f25b2 */ /* 0x0022a20008000100 */
[----:B------:R-:W-:Y:S01]  /*0a90*/  NOP ;  /* 0x0000000000007918 */ /* 0x000fe20000000000 */
[----:B--234-:R-:W-:Y:S06]  /*0aa0*/  BAR.SYNC.DEFER_BLOCKING 0x0 ;  /* 0x0000000000007b1d */ /* 0x01cfec0000010000 */
[----:B------:R-:W-:Y:S05]  /*0ab0*/  @!P3 BRA `(.L_x_6) ;  /* 0x0000004800f4b947 */ /* 0x000fea0003800000 */
[----:B------:R-:W-:-:S06]  /*0ac0*/  UISETP.GT.U32.AND UP0, UPT, UR10, 0x3, UPT ;  /* 0x000000030a00788c */ /* 0x000fcc000bf04070 */
[----:B------:R-:W-:-:S13]  /*0ad0*/  PLOP3.LUT P0, PT, PT, PT, UP0, 0x80, 0x0 ;  /* 0x000000000000781c */ /* 0x000fda0003f0f008 */
[----:B-1----:R-:W-:Y:S05]  /*0ae0*/  @P0 EXIT ;  /* 0x000000000000094d */ /* 0x002fea0003800000 */
.L_x_7:
[----:B------:R-:W-:-:S08]  /*0af0*/  NOP ;  /* 0x0000000000007918 */ /* 0x000fd00000000000 */
[----:B------:R-:W1:Y:S02]  /*0b00*/  USETMAXREG.TRY_ALLOC.CTAPOOL UP0, 0xf0 ;  /* 0x000000f0000079c8 */ /* 0x000e640008000600 */
[----:B-1----:R-:W-:-:S13]  /*0b10*/  PLOP3.LUT P0, PT, PT, PT, UP0, 0x80, 0x0 ;  /* 0x000000000000781c */ /* 0x002fda0003f0f008 */
[----:B------:R-:W-:Y:S05]  /*0b20*/  @!P0 BRA `(.L_x_7) ;  /* 0xfffffffc00f08947 */ /* 0x000fea000383ffff */
[----:B------:R-:W-:Y:S02]  /*0b30*/  ULDC UR4, c[0x0][0xa00] ;  /* 0x0002800000047ab9 */ /* 0x000fe40000000800 */
[----:B------:R-:W-:-:S13]  /*0b40*/  ISETP.GE.AND P0, PT, R17, UR4, PT ;  /* 0x0000000411007c0c */ /* 0x000fda000bf06270 */
[----:B------:R-:W-:Y:S05]  /*0b50*/  @P0 EXIT ;  /* 0x000000000000094d */ /* 0x000fea0003800000 */
[----:B------:R-:W1:Y:S01]  /*0b60*/  S2UR UR4, SR_CgaCtaId ;  /* 0x00000000000479c3 */ /* 0x000e620000008800 */
[----:B------:R-:W-:Y:S01]  /*0b70*/  UMOV UR49, 0x400 ;  /* 0x0000040000317882 */ /* 0x000fe20000000000 */
[----:B------:R-:W-:Y:S01]  /*0b80*/  UISETP.NE.AND UP0, UPT, UR52, 0x1, UPT ;  /* 0x000000013400788c */ /* 0x000fe2000bf05270 */
[----:B------:R-:W-:Y:S01]  /*0b90*/  MOV R16, RZ ;  /* 0x000000ff00107202 */ /* 0x000fe20000000f00 */
[----:B------:R-:W-:Y:S01]  /*0ba0*/  ULDC.64 UR54, c[0x0][0x198] ;  /* 0x0000660000367ab9 */ /* 0x000fe20000000a00 */
[----:B------:R-:W-:Y:S01]  /*0bb0*/  UMOV UR38, URZ ;  /* 0x0000003f00267c82 */ /* 0x000fe20008000000 */
[----:B------:R-:W-:Y:S01]  /*0bc0*/  UMOV UR37, URZ ;  /* 0x0000003f00257c82 */ /* 0x000fe20008000000 */
[----:B------:R-:W-:Y:S01]  /*0bd0*/  UMOV UR36, URZ ;  /* 0x0000003f00247c82 */ /* 0x000fe20008000000 */
[----:B------:R-:W-:Y:S01]  /*0be0*/  ULDC.64 UR56, c[0x0][0x208] ;  /* 0x0000820000387ab9 */ /* 0x000fe20000000a00 */
[----:B-1----:R-:W-:-:S04]  /*0bf0*/  ULEA UR49, UR4, UR49, 0x18 ;  /* 0x0000003104317291 */ /* 0x002fc8000f8ec03f */
[----:B------:R-:W-:Y:S02]  /*0c00*/  UIADD3 UR4, UR49, 0x4000, URZ ;  /* 0x0000400031047890 */ /* 0x000fe4000fffe03f */
[----:B------:R-:W-:Y:S02]  /*0c10*/  USHF.R.U32.HI UR5, URZ, 0x4, UR49 ;  /* 0x000000043f057899 */ /* 0x000fe40008011631 */
[----:B------:R-:W-:Y:S02]  /*0c20*/  USHF.R.U32.HI UR4, URZ, 0x4, UR4 ;  /* 0x000000043f047899 */ /* 0x000fe40008011604 */
[----:B------:R-:W-:Y:S02]  /*0c30*/  ULOP3.LUT UR5, UR5, 0x3fff, URZ, 0xc0, !UPT ;  /* 0x00003fff05057892 */ /* 0x000fe4000f8ec03f */
[----:B------:R-:W-:Y:S02]  /*0c40*/  ULOP3.LUT UR48, UR4, 0x3fff, URZ, 0xc0, !UPT ;  /* 0x00003fff04307892 */ /* 0x000fe4000f8ec03f */
[----:B------:R-:W-:-:S02]  /*0c50*/  UP2UR UR4, UPR, URZ, 0x1 ;  /* 0x000000013f047883 */ /* 0x000fc40008000000 */
[----:B------:R-:W-:Y:S02]  /*0c60*/  USEL UR4, URZ, 0x1, UP0 ;  /* 0x000000013f047887 */ /* 0x000fe40008000000 */
[----:B------:R-:W-:Y:S02]  /*0c70*/  ULOP3.LUT UR47, UR5, 0x10000, URZ, 0xfc, !UPT ;  /* 0x00010000052f7892 */ /* 0x000fe4000f8efc3f */
[----:B------:R-:W-:Y:S02]  /*0c80*/  ULOP3.LUT UR46, UR48, 0x10000, URZ, 0xfc, !UPT ;  /* 0x00010000302e7892 */ /* 0x000fe4000f8efc3f */
[----:B------:R-:W-:-:S10]  /*0c90*/  IMAD.U32 R23, RZ, RZ, UR4 ;  /* 0x00000004ff177e24 */ /* 0x000fd4000f8e00ff */
.L_x_63:
[----:B------:R-:W-:Y:S01]  /*0ca0*/  ULDC UR8, c[0x0][0xa04] ;  /* 0x0002810000087ab9 */ /* 0x000fe20000000800 */
[----:B------:R-:W-:Y:S01]  /*0cb0*/  R2UR UR45, R17 ;  /* 0x00000000112d72ca */ /* 0x000fe200000e0000 */
[----:B------:R-:W-:Y:S01]  /*0cc0*/  UISETP.NE.AND UP0, UPT, UR8, 0x1, UPT ;  /* 0x000000010800788c */ /* 0x000fe2000bf05270 */
[----:B------:R-:W-:Y:S01]  /*0cd0*/  ULDC UR4, c[0x0][0xa10] ;  /* 0x0002840000047ab9 */ /* 0x000fe20000000800 */
[----:B------:R-:W-:Y:S01]  /*0ce0*/  ULDC UR44, c[0x0][0xa1c] ;  /* 0x00028700002c7ab9 */ /* 0x000fe20000000800 */
[----:B------:R-:W-:Y:S02]  /*0cf0*/  UISETP.NE.AND UP1, UPT, UR4, 0x1, UPT ;  /* 0x000000010400788c */ /* 0x000fe4000bf25270 */
[----:B------:R-:W-:-:S06]  /*0d00*/  UISETP.NE.AND UP2, UPT, UR52, 0x1, UPT ;  /* 0x000000013400788c */ /* 0x000fcc000bf45270 */
[----:B------:R-:W-:Y:S01]  /*0d10*/  @UP0 ULDC.64 UR6, c[0x0][0xa08] ;  /* 0x0002820000060ab9 */ /* 0x000fe20000000a00 */
[----:B------:R-:W-:Y:S01]  /*0d20*/  PLOP3.LUT P0, PT, PT, PT, UP2, 0x80, 0x0 ;  /* 0x000000000000781c */ /* 0x000fe20003f0f028 */
[----:B------:R-:W-:-:S03]  /*0d30*/  UIMAD.WIDE.U32 UR4, UR45, UR6, URZ ;  /* 0x000000062d0472a5 */ /* 0x000fc6000f8e003f */
[----:B------:R-:W-:Y:S01]  /*0d40*/  @UP1 ULDC UR6, c[0x0][0xa18] ;  /* 0x0002860000061ab9 */ /* 0x000fe20000000800 */
[----:B------:R-:W-:Y:S02]  /*0d50*/  @UP0 USHF.R.U32.HI UR45, URZ, UR7, UR5 ;  /* 0x000000073f2d0299 */ /* 0x000fe40008011605 */
[----:B------:R-:W-:Y:S01]  /*0d60*/  UISETP.NE.AND UP0, UPT, UR44, 0x1, UPT ;  /* 0x000000012c00788c */ /* 0x000fe2000bf05270 */
[----:B------:R-:W-:Y:S02]  /*0d70*/  @UP1 ULDC UR4, c[0x0][0xa14] ;  /* 0x0002850000041ab9 */ /* 0x000fe40000000800 */
[----:B------:R-:W-:Y:S02]  /*0d80*/  UIMAD.WIDE.U32 UR4, UR45, UR4, URZ ;  /* 0x000000042d0472a5 */ /* 0x000fe4000f8e003f */
[----:B------:R-:W-:Y:S01]  /*0d90*/  IMAD R0, RZ, RZ, -UR45 ;  /* 0x8000002dff007e24 */ /* 0x000fe2000f8e02ff */
[----:B------:R-:W-:Y:S01]  /*0da0*/  UMOV UR39, UR45 ;  /* 0x0000002d00277c82 */ /* 0x000fe20008000000 */
[----:B------:R-:W-:-:S02]  /*0db0*/  @UP1 USHF.R.U32.HI UR39, URZ, UR6, UR5 ;  /* 0x000000063f271299 */ /* 0x000fc40008011605 */
[----:B------:R-:W-:Y:S02]  /*0dc0*/  IMAD R0, R0, UR8, R17 ;  /* 0x0000000800007c24 */ /* 0x000fe4000f8e0211 */
[----:B------:R-:W-:Y:S02]  /*0dd0*/  @UP0 ULDC.64 UR6, c[0x0][0xa20] ;  /* 0x0002880000060ab9 */ /* 0x000fe40000000a00 */
[----:B------:R-:W-:Y:S01]  /*0de0*/  UIMAD.WIDE.U32 UR4, UR39, UR6, URZ ;  /* 0x00000006270472a5 */ /* 0x000fe2000f8e003f */
[----:B------:R-:W-:Y:S02]  /*0df0*/  R2UR UR42, R0 ;  /* 0x00000000002a72ca */ /* 0x000fe400000e0000 */
[----:B------:R-:W-:Y:S01]  /*0e00*/  UMOV UR6, UR39 ;  /* 0x0000002700067c82 */ /* 0x000fe20008000000 */
[----:B------:R-:W-:-:S04]  /*0e10*/  @UP0 USHF.R.U32.HI UR6, URZ, UR7, UR5 ;  /* 0x000000073f060299 */ /* 0x000fc80008011605 */
[----:B------:R-:W-:-:S04]  /*0e20*/  UIADD3 UR4, -UR6, URZ, URZ ;  /* 0x0000003f06047290 */ /* 0x000fc8000fffe13f */
[----:B------:R-:W-:Y:S01]  /*0e30*/  UIMAD UR44, UR44, UR4, UR39 ;  /* 0x000000042c2c72a4 */ /* 0x000fe2000f8e0227 */
[----:B--2---:R-:W-:Y:S11]  /*0e40*/  @!P0 BRA `(.L_x_8) ;  /* 0x0000000000688947 */ /* 0x004ff60003800000 */
[----:B------:R-:W-:-:S06]  /*0e50*/  UISETP.NE.AND UP0, UPT, UR52, 0x2, UPT ;  /* 0x000000023400788c */ /* 0x000fcc000bf05270 */
[----:B------:R-:W-:-:S13]  /*0e60*/  PLOP3.LUT P1, PT, PT, PT, UP0, 0x80, 0x0 ;  /* 0x000000000000781c */ /* 0x000fda0003f2f008 */
[----:B------:R-:W-:Y:S05]  /*0e70*/  @!P1 BRA `(.L_x_9) ;  /* 0x0000000000449947 */ /* 0x000fea0003800000 */
[----:B------:R-:W-:-:S06]  /*0e80*/  UISETP.NE.AND UP0, UPT, UR52, 0x3, UPT ;  /* 0x000000033400788c */ /* 0x000fcc000bf05270 */
[----:B------:R-:W-:-:S13]  /*0e90*/  PLOP3.LUT P1, PT, PT, PT, UP0, 0x80, 0x0 ;  /* 0x000000000000781c */ /* 0x000fda0003f2f008 */
[----:B------:R-:W-:Y:S05]  /*0ea0*/  @!P1 BRA `(.L_x_10) ;  /* 0x0000000000249947 */ /* 0x000fea0003800000 */
[----:B------:R-:W-:-:S06]  /*0eb0*/  UISETP.NE.AND UP0, UPT, UR52, 0x4, UPT ;  /* 0x000000043400788c */ /* 0x000fcc000bf05270 */
[----:B------:R-:W-:-:S13]  /*0ec0*/  PLOP3.LUT P1, PT, PT, PT, UP0, 0x80, 0x0 ;  /* 0x000000000000781c */ /* 0x000fda0003f2f008 */
[----:B------:R-:W-:Y:S05]  /*0ed0*/  @P1 BRA `(.L_x_11) ;  /* 0x0000000000541947 */ /* 0x000fea0003800000 */
[----:B------:R-:W-:Y:S02]  /*0ee0*/  UIADD3 UR4, UR38, -0x1, URZ ;  /* 0xffffffff26047890 */ /* 0x000fe4000fffe03f */
[----:B------:R-:W-:Y:S02]  /*0ef0*/  ULOP3.LUT UR38, UR38, 0x1, URZ, 0xc, !UPT ;  /* 0x0000000126267892 */ /* 0x000fe4000f8e0c3f */
[----:B------:R-:W-:-:S04]  /*0f00*/  ULOP3.LUT UR4, UR4, 0x2, URZ, 0xc0, !UPT ;  /* 0x0000000204047892 */ /* 0x000fc8000f8ec03f */
[----:B------:R-:W-:-:S04]  /*0f10*/  USHF.R.U32.HI UR4, URZ, 0x1, UR4 ;  /* 0x000000013f047899 */ /* 0x000fc80008011604 */
[----:B------:R-:W-:Y:S01]  /*0f20*/  ULOP3.LUT UR37, UR37, UR4, URZ, 0x3c, !UPT ;  /* 0x0000000425257292 */ /* 0x000fe2000f8e3c3f */
[----:B------:R-:W-:Y:S11]  /*0f30*/  BRA `(.L_x_11) ;  /* 0x00000000003c7947 */ /* 0x000ff60003800000 */
.L_x_10:
[----:B------:R-:W-:Y:S02]  /*0f40*/  ULOP3.LUT UP0, URZ, UR38, 0x2, URZ, 0xc0, !UPT ;  /* 0x00000002263f7892 */ /* 0x000fe4000f80c03f */
[----:B------:R-:W-:Y:S02]  /*0f50*/  ULOP3.LUT UR38, UR38, 0x1, URZ, 0xc0, !UPT ;  /* 0x0000000126267892 */ /* 0x000fe4000f8ec03f */
[----:B------:R-:W-:-:S04]  /*0f60*/  USEL UR4, URZ, 0x1, UP0 ;  /* 0x000000013f047887 */ /* 0x000fc80008000000 */
[----:B------:R-:W-:Y:S01]  /*0f70*/  ULOP3.LUT UR37, UR37, UR4, URZ, 0x3c, !UPT ;  /* 0x0000000425257292 */ /* 0x000fe2000f8e3c3f */
[----:B------:R-:W-:Y:S11]  /*0f80*/  BRA `(.L_x_11) ;  /* 0x0000000000287947 */ /* 0x000ff60003800000 */
.L_x_9:
[----:B------:R-:W-:Y:S02]  /*0f90*/  UIADD3 UR4, UR38, 0x1, URZ ;  /* 0x0000000126047890 */ /* 0x000fe4000fffe03f */
[----:B------:R-:W-:Y:S02]  /*0fa0*/  ULOP3.LUT UR38, UR38, 0x1, URZ, 0xc, !UPT ;  /* 0x0000000126267892 */ /* 0x000fe4000f8e0c3f */
[----:B------:R-:W-:-:S04]  /*0fb0*/  UISETP.GT.U32.AND UP0, UPT, UR4, 0x1, UPT ;  /* 0x000000010400788c */ /* 0x000fc8000bf04070 */
[----:B------:R-:W-:-:S04]  /*0fc0*/  USEL UR4, URZ, 0x1, !UP0 ;  /* 0x000000013f047887 */ /* 0x000fc8000c000000 */
[----:B------:R-:W-:Y:S01]  /*0fd0*/  ULOP3.LUT UR37, UR37, UR4, URZ, 0x3c, !UPT ;  /* 0x0000000425257292 */ /* 0x000fe2000f8e3c3f */
[----:B------:R-:W-:Y:S11]  /*0fe0*/  BRA `(.L_x_11) ;  /* 0x0000000000107947 */ /* 0x000ff60003800000 */
.L_x_8:
[----:B------:R-:W-:Y:S02]  /*0ff0*/  UISETP.GT.U32.AND UP0, UPT, UR38, 0x1, UPT ;  /* 0x000000012600788c */ /* 0x000fe4000bf04070 */
[----:B------:R-:W-:Y:S02]  /*1000*/  ULOP3.LUT UR38, UR38, 0x1, URZ, 0xc0, !UPT ;  /* 0x0000000126267892 */ /* 0x000fe4000f8ec03f */
[----:B------:R-:W-:-:S04]  /*1010*/  USEL UR4, URZ, 0x1, !UP0 ;  /* 0x000000013f047887 */ /* 0x000fc8000c000000 */
[----:B------:R-:W-:-:S12]  /*1020*/  ULOP3.LUT UR37, UR37, UR4, URZ, 0x3c, !UPT ;  /* 0x0000000425257292 */ /* 0x000fd8000f8e3c3f */
.L_x_11:
[----:B------:R-:W-:Y:S05]  /*1030*/  @!P0 BRA `(.L_x_12) ;  /* 0x00000000003c8947 */ /* 0x000fea0003800000 */
        /* <DEDUP_REMOVED lines=9> */
[----:B------:R-:W-:Y:S01]  /*10d0*/  ULEA UR42, UR42, 0x3, 0x1 ;  /* 0x000000032a2a7891 */ /* 0x000fe2000f8e083f */
[----:B------:R-:W-:Y:S11]  /*10e0*/  BRA `(.L_x_15) ;  /* 0x0000000000147947 */ /* 0x000ff60003800000 */
.L_x_14:
[----:B------:R-:W-:Y:S01]  /*10f0*/  ULEA UR42, UR42, 0x2, 0x1 ;  /* 0x000000022a2a7891 */ /* 0x000fe2000f8e083f */
[----:B------:R-:W-:Y:S11]  /*1100*/  BRA `(.L_x_15) ;  /* 0x00000000000c7947 */ /* 0x000ff60003800000 */
.L_x_13:
[----:B------:R-:W-:Y:S01]  /*1110*/  ULEA UR42, UR42, 0x1, 0x1 ;  /* 0x000000012a2a7891 */ /* 0x000fe2000f8e083f */
[----:B------:R-:W-:Y:S11]  /*1120*/  BRA `(.L_x_15) ;  /* 0x0000000000047947 */ /* 0x000ff60003800000 */
.L_x_12:
[----:B------:R-:W-:-:S12]  /*1130*/  USHF.L.U32 UR42, UR42, 0x1, URZ ;  /* 0x000000012a2a7899 */ /* 0x000fd8000800063f */
.L_x_15:
[----:B------:R-:W-:-:S04]  /*1140*/  ULOP3.LUT UR4, UR50, 0x1, URZ, 0xfc, !UPT ;  /* 0x0000000132047892 */ /* 0x000fc8000f8efc3f */
[----:B------:R-:W-:-:S06]  /*1150*/  UISETP.NE.AND UP0, UPT, UR4, 0x3, UPT ;  /* 0x000000030400788c */ /* 0x000fcc000bf05270 */
[----:B------:R-:W-:-:S13]  /*1160*/  PLOP3.LUT P0, PT, PT, PT, UP0, 0x80, 0x0 ;  /* 0x000000000000781c */ /* 0x000fda0003f0f008 */
[----:B------:R-:W-:Y:S05]  /*1170*/  @!P0 BRA `(.L_x_16) ;  /* 0x0000000000048947 */ /* 0x000fea0003800000 */
[----:B------:R-:W-:Y:S01]  /*1180*/  BPT.TRAP 0x1 ;  /* 0x000000040000795c */ /* 0x000fe20000300000 */
.L_x_16:
[----:B------:R-:W-:Y:S01]  /*1190*/  ULEA UR5, UR38, UR49, 0x3 ;  /* 0x0000003126057291 */ /* 0x000fe2000f8e183f */
[----:B------:R-:W-:Y:S01]  /*11a0*/  MOV R0, UR37 ;  /* 0x0000002500007c02 */ /* 0x000fe20008000f00 */
[----:B------:R-:W-:-:S03]  /*11b0*/  ULOP3.LUT UR4, UR51, 0x1, URZ, 0xfc, !UPT ;  /* 0x0000000133047892 */ /* 0x000fc6000f8efc3f */
[----:B------:R-:W-:Y:S01]  /*11c0*/  SHF.L.U32 R0, R0, 0x1f, RZ ;  /* 0x0000001f00007819 */ /* 0x000fe200000006ff */
[----:B------:R-:W-:-:S03]  /*11d0*/  UISETP.NE.AND UP0, UPT, UR4, 0x3, UPT ;  /* 0x000000030400788c */ /* 0x000fc6000bf05270 */
[----:B------:R-:W1:Y:S03]  /*11e0*/  SYNCS.PHASECHK.TRANS64.TRYWAIT P1, [UR5+0x12450], R0 ;  /* 0x01245000ff0075a7 */ /* 0x000e660008020145 */
[----:B------:R-:W-:Y:S01]  /*11f0*/  PLOP3.LUT P0, PT, PT, PT, UP0, 0x80, 0x0 ;  /* 0x000000000000781c */ /* 0x000fe20003f0f008 */
[----:B-1----:R-:W-:-:S12]  /*1200*/  @!P1 BRA `(.L_x_17) ;  /* 0x0000005c00089947 */ /* 0x002fd80003800000 */
.L_x_109:
[----:B------:R-:W-:Y:S05]  /*1210*/  @!P0 BRA `(.L_x_18) ;  /* 0x0000000000048947 */ /* 0x000fea0003800000 */
[----:B------:R-:W-:Y:S01]  /*1220*/  BPT.TRAP 0x1 ;  /* 0x000000040000795c */ /* 0x000fe20000300000 */
.L_x_18:
[----:B------:R-:W-:Y:S01]  /*1230*/  ULEA UR22, UR36, UR49, 0x3 ;  /* 0x0000003124167291 */ /* 0x000fe2000f8e183f */
[----:B-1----:R-:W-:Y:S01]  /*1240*/  SHF.L.U32 R0, R16, 0x1f, RZ ;  /* 0x0000001f10007819 */ /* 0x002fe200000006ff */
[----:B------:R-:W-:Y:S01]  /*1250*/  UIADD3 UR23, UR49, 0x12490, URZ ;  /* 0x0001249031177890 */ /* 0x000fe2000fffe03f */
[----:B------:R-:W-:Y:S01]  /*1260*/  SHF.L.U32 R3, R23, 0x1f, RZ ;  /* 0x0000001f17037819 */ /* 0x000fe200000006ff */
[----:B------:R-:W-:Y:S02]  /*1270*/  ULEA UR4, UR52, 0xfffffff8, 0x3 ;  /* 0xfffffff834047891 */ /* 0x000fe4000f8e183f */
[----:B------:R-:W-:Y:S02]  /*1280*/  ULEA UR20, UR52, UR23, 0x3 ;  /* 0x0000001734147291 */ /* 0x000fe4000f8e183f */
[----:B------:R-:W-:Y:S01]  /*1290*/  ULOP3.LUT UR21, UR4, 0x8, URZ, 0xc, !UPT ;  /* 0x0000000804157892 */ /* 0x000fe2000f8e0c3f */
[----:B------:R-:W1:Y:S02]  /*12a0*/  SYNCS.PHASECHK.TRANS64.TRYWAIT P1, [UR22+0x12400], R0 ;  /* 0x01240000ff0075a7 */ /* 0x000e640008020156 */
[----:B-1----:R-:W-:Y:S09]  /*12b0*/  @!P1 BRA `(.L_x_19) ;  /* 0x0000005800f49947 */ /* 0x002ff20003800000 */
.L_x_110:
[----:B------:R-:W2:Y:S02]  /*12c0*/  SYNCS.PHASECHK.TRANS64.TRYWAIT P1, [UR20+-0x8], R3 ;  /* 0xfffff803ff0075a7 */ /* 0x000ea40008020154 */
[----:B--2---:R-:W-:Y:S05]  /*12d0*/  @!P1 BRA `(.L_x_20) ;  /* 0x0000005c00049947 */ /* 0x004fea0003800000 */
.L_x_111:
[----:B------:R-:W-:Y:S01]  /*12e0*/  ULEA UR18, UR36, UR46, 0x9 ;  /* 0x0000002e24127291 */ /* 0x000fe2000f8e483f */
[----:B------:R-:W-:Y:S01]  /*12f0*/  WARPGROUP.ARRIVE ;  /* 0x00000000000079c5 */ /* 0x000fe20000000000 */
[----:B------:R-:W-:Y:S01]  /*1300*/  ULEA UR16, UR38, UR47, 0x9 ;  /* 0x0000002f26107291 */ /* 0x000fe2000f8e483f */
[----:B------:R-:W-:Y:S01]  /*1310*/  UMOV UR19, 0x40000040 ;  /* 0x4000004000137882 */ /* 0x000fe20000000000 */
[----:B------:R-:W-:Y:S01]  /*1320*/  UMOV UR17, 0x40000040 ;  /* 0x4000004000117882 */ /* 0x000fe20000000000 */
[----:B------:R-:W-:Y:S02]  /*1330*/  UIADD3 UR6, UR18, 0x2, URZ ;  /* 0x0000000212067890 */ /* 0x000fe4000fffe03f */
[----:B------:R-:W-:Y:S01]  /*1340*/  UIADD3 UR4, UR16, 0x2, URZ ;  /* 0x0000000210047890 */ /* 0x000fe2000fffe03f */
[----:B------:R-:W-:-:S03]  /*1350*/  UMOV UR7, 0x40000040 ;  /* 0x4000004000077882 */ /* 0x000fc60000000000 */
[----:B------:R-:W-:Y:S01]  /*1360*/  HGMMA.64x64x16.F32 R24, gdesc[UR16], RZ, !UPT, gsb0 ;  /* 0x00e00000101879f0 */ /* 0x000fe2000c0008ff */
[----:B------:R-:W-:Y:S01]  /*1370*/  UMOV UR5, 0x40000040 ;  /* 0x4000004000057882 */ /* 0x000fe20000000000 */
[----:B------:R-:W-:Y:S02]  /*1380*/  UIADD3 UR10, UR18, 0x4, URZ ;  /* 0x00000004120a7890 */ /* 0x000fe4000fffe03f */
[----:B------:R-:W-:Y:S01]  /*1390*/  UIADD3 UR8, UR16, 0x4, URZ ;  /* 0x0000000410087890 */ /* 0x000fe2000fffe03f */
[----:B------:R-:W-:Y:S01]  /*13a0*/  UMOV UR11, 0x40000040 ;  /* 0x40000040000b7882 */ /* 0x000fe20000000000 */
[----:B------:R-:W-:Y:S01]  /*13b0*/  UMOV UR9, 0x40000040 ;  /* 0x4000004000097882 */ /* 0x000fe20000000000 */
[----:B------:R-:W-:Y:S02]  /*13c0*/  UIADD3 UR14, UR18, 0x6, URZ ;  /* 0x00000006120e7890 */ /* 0x000fe4000fffe03f */
[----:B------:R-:W-:Y:S01]  /*13d0*/  UIADD3 UR12, UR16, 0x6, URZ ;  /* 0x00000006100c7890 */ /* 0x000fe2000fffe03f */
[----:B------:R-:W-:Y:S01]  /*13e0*/  UMOV UR15, 0x40000040 ;  /* 0x40000040000f7882 */ /* 0x000fe20000000000 */
[----:B------:R-:W-:Y:S01]  /*13f0*/  UMOV UR13, 0x40000040 ;  /* 0x40000040000d7882 */ /* 0x000fe20000000000 */
[----:B------:R-:W-:-:S02]  /*1400*/  WARPGROUP.DEPBAR.LE gsb0, 0x0 ;  /* 0x00008000000079c5 */ /* 0x000fc40000010000 */
[----:B------:R-:W-:-:S06]  /*1410*/  WARPGROUP.ARRIVE ;  /* 0x00000000000079c5 */ /* 0x000fcc0000000000 */
[----:B------:R-:W-:Y:S01]  /*1420*/  HGMMA.64x64x16.F32 R24, gdesc[UR4], R24, gsb0 ;  /* 0x00e00000041879f0 */ /* 0x000fe20008000818 */
[----:B------:R-:W-:Y:S02]  /*1430*/  ULDC UR6, c[0x0][0x604] ;  /* 0x0001810000067ab9 */ /* 0x000fe40000000800 */
[----:B------:R-:W-:Y:S02]  /*1440*/  WARPGROUP.DEPBAR.LE gsb0, 0x0 ;  /* 0x00008000000079c5 */ /* 0x000fe40000010000 */
[----:B------:R-:W-:-:S06]  /*1450*/  WARPGROUP.ARRIVE ;  /* 0x00000000000079c5 */ /* 0x000fcc0000000000 */
[----:B------:R-:W-:Y:S03]  /*1460*/  HGMMA.64x64x16.F32 R24, gdesc[UR8], R24, gsb0 ;  /* 0x00e00000081879f0 */ /* 0x000fe60008000818 */
[----:B------:R-:W-:Y:S02]  /*1470*/  WARPGROUP.DEPBAR.LE gsb0, 0x0 ;  /* 0x00008000000079c5 */ /* 0x000fe40000010000 */
[----:B------:R-:W-:-:S06]  /*1480*/  WARPGROUP.ARRIVE ;  /* 0x00000000000079c5 */ /* 0x000fcc0000000000 */
[----:B------:R-:W-:Y:S03]  /*1490*/  HGMMA.64x64x16.F32 R24, gdesc[UR12], R24, gsb0 ;  /* 0x00e000000c1879f0 */ /* 0x000fe60008000818 */
[----:B------:R-:W-:Y:S02]  /*14a0*/  WARPGROUP.DEPBAR.LE gsb0, 0x0 ;  /* 0x00008000000079c5 */ /* 0x000fe40000010000 */
[----:B-1----:R-:W-:-:S04]  /*14b0*/  FMNMX R3, R24, R25, !PT ;  /* 0x0000001918037209 */ /* 0x002fc80007800000 */
[----:B------:R-:W-:-:S04]  /*14c0*/  FMNMX R0, R28, R3, !PT ;  /* 0x000000031c007209 */ /* 0x000fc80007800000 */
        /* <DEDUP_REMOVED lines=11> */
[----:B------:R-:W-:Y:S02]  /*1580*/  FMNMX R0, R52, R3, !PT ;  /* 0x0000000334007209 */ /* 0x000fe40007800000 */
[----:B------:R-:W-:Y:S02]  /*1590*/  FMNMX R3, R26, R27, !PT ;  /* 0x0000001b1a037209 */ /* 0x000fe40007800000 */
[----:B------:R-:W-:-:S05]  /*15a0*/  FMNMX R5, R53, R0, !PT ;  /* 0x0000000035057209 */ /* 0x000fca0007800000 */
[----:B------:R-:W1:Y:S02]  /*15b0*/  SHFL.BFLY PT, R0, R5, 0x1, 0x1f ;  /* 0x0c201f0005007f89 */ /* 0x000e6400000e0000 */
[----:B-1----:R-:W-:Y:S02]  /*15c0*/  FMNMX R6, R5, R0, !PT ;  /* 0x0000000005067209 */ /* 0x002fe40007800000 */
[----:B------:R-:W-:-:S03]  /*15d0*/  FMNMX R0, R30, R3, !PT ;  /* 0x000000031e007209 */ /* 0x000fc60007800000 */
[----:B------:R-:W1:Y:S01]  /*15e0*/  SHFL.BFLY PT, R7, R6, 0x2, 0x1f ;  /* 0x0c401f0006077f89 */ /* 0x000e6200000e0000 */
[----:B------:R-:W-:-:S04]  /*15f0*/  FMNMX R3, R31, R0, !PT ;  /* 0x000000001f037209 */ /* 0x000fc80007800000 */
[----:B------:R-:W-:-:S04]  /*1600*/  FMNMX R0, R34, R3, !PT ;  /* 0x0000000322007209 */ /* 0x000fc80007800000 */
[----:B------:R-:W-:-:S04]  /*1610*/  FMNMX R3, R35, R0, !PT ;  /* 0x0000000023037209 */ /* 0x000fc80007800000 */
[----:B------:R-:W-:-:S04]  /*1620*/  FMNMX R0, R38, R3, !PT ;  /* 0x0000000326007209 */ /* 0x000fc80007800000 */
[----:B------:R-:W-:-:S04]  /*1630*/  FMNMX R3, R39, R0, !PT ;  /* 0x0000000027037209 */ /* 0x000fc80007800000 */
[----:B------:R-:W-:Y:S02]  /*1640*/  FMNMX R0, R42, R3, !PT ;  /* 0x000000032a007209 */ /* 0x000fe40007800000 */
[----:B-1----:R-:W-:Y:S02]  /*1650*/  FMNMX R4, R6, R7, !PT ;  /* 0x0000000706047209 */ /* 0x002fe40007800000 */
[----:B------:R-:W-:Y:S02]  /*1660*/  FMNMX R3, R43, R0, !PT ;  /* 0x000000002b037209 */ /* 0x000fe40007800000 */
[----:B------:R-:W-:Y:S02]  /*1670*/  FSETP.NEU.AND P1, PT, R4, -INF , PT ;  /* 0xff8000000400780b */ /* 0x000fe40003f2d000 */
[----:B------:R-:W-:Y:S02]  /*1680*/  FMNMX R0, R46, R3, !PT ;  /* 0x000000032e007209 */ /* 0x000fe40007800000 */
[----:B------:R-:W-:-:S02]  /*1690*/  FSEL R5, R4, RZ, P1 ;  /* 0x000000ff04057208 */ /* 0x000fc40000800000 */
[----:B------:R-:W-:-:S03]  /*16a0*/  FMNMX R3, R47, R0, !PT ;  /* 0x000000002f037209 */ /* 0x000fc60007800000 */
[----:B------:R-:W-:Y:S01]  /*16b0*/  FMUL R6, R5, UR6 ;  /* 0x0000000605067c20 */ /* 0x000fe20008400000 */
[----:B------:R-:W-:-:S03]  /*16c0*/  FMNMX R0, R50, R3, !PT ;  /* 0x0000000332007209 */ /* 0x000fc60007800000 */
[--C-:B------:R-:W-:Y:S01]  /*16d0*/  FFMA R24, R24, UR6, -R6.reuse ;  /* 0x0000000618187c23 */ /* 0x100fe20008000806 */
[--C-:B------:R-:W-:Y:S01]  /*16e0*/  FFMA R25, R25, UR6, -R6.reuse ;  /* 0x0000000619197c23 */ /* 0x100fe20008000806 */
[----:B------:R-:W-:Y:S01]  /*16f0*/  FMNMX R3, R51, R0, !PT ;  /* 0x0000000033037209 */ /* 0x000fe20007800000 */
[--C-:B------:R-:W-:Y:S01]  /*1700*/  FFMA R36, R36, UR6, -R6.reuse ;  /* 0x0000000624247c23 */ /* 0x100fe20008000806 */
[--C-:B------:R-:W-:Y:S01]  /*1710*/  FFMA R33, R33, UR6, -R6.reuse ;  /* 0x0000000621217c23 */ /* 0x100fe20008000806 */
[----:B------:R-:W-:Y:S01]  /*1720*/  FSETP.GEU.AND P5, PT, R24, -126, PT ;  /* 0xc2fc00001800780b */ /* 0x000fe20003fae000 */
[--C-:B------:R-:W-:Y:S01]  /*1730*/  FFMA R28, R28, UR6, -R6.reuse ;  /* 0x000000061c1c7c23 */ /* 0x100fe20008000806 */
[----:B------:R-:W-:Y:S01]  /*1740*/  FSETP.GEU.AND P6, PT, R25, -126, PT ;  /* 0xc2fc00001900780b */ /* 0x000fe20003fce000 */
[--C-:B------:R-:W-:Y:S01]  /*1750*/  FFMA R32, R32, UR6, -R6.reuse ;  /* 0x0000000620207c23 */ /* 0x100fe20008000806 */
[----:B------:R-:W-:Y:S01]  /*1760*/  FMNMX R0, R54, R3, !PT ;  /* 0x0000000336007209 */ /* 0x000fe20007800000 */
[--C-:B------:R-:W-:Y:S01]  /*1770*/  FFMA R37, R37, UR6, -R6.reuse ;  /* 0x0000000625257c23 */ /* 0x100fe20008000806 */
[--C-:B------:R-:W-:Y:S01]  /*1780*/  FFMA R29, R29, UR6, -R6.reuse ;  /* 0x000000061d1d7c23 */ /* 0x100fe20008000806 */
[----:B------:R-:W-:Y:S01]  /*1790*/  FSETP.GEU.AND P4, PT, R33, -126, PT ;  /* 0xc2fc00002100780b */ /* 0x000fe20003f8e000 */
[--C-:B------:R-:W-:Y:S01]  /*17a0*/  FFMA R45, R45, UR6, -R6.reuse ;  /* 0x000000062d2d7c23 */ /* 0x100fe20008000806 */
[----:B------:R-:W-:Y:S01]  /*17b0*/  FMNMX R0, R55, R0, !PT ;  /* 0x0000000037007209 */ /* 0x000fe20007800000 */
[--C-:B------:R-:W-:Y:S01]  /*17c0*/  FFMA R40, R40, UR6, -R6.reuse ;  /* 0x0000000628287c23 */ /* 0x100fe20008000806 */
[----:B------:R-:W-:Y:S01]  /*17d0*/  FSETP.GEU.AND P3, PT, R28, -126, PT ;  /* 0xc2fc00001c00780b */ /* 0x000fe20003f6e000 */
[--C-:B------:R-:W-:Y:S01]  /*17e0*/  FFMA R44, R44, UR6, -R6.reuse ;  /* 0x000000062c2c7c23 */ /* 0x100fe20008000806 */
[----:B------:R-:W-:Y:S01]  /*17f0*/  @!P5 FMUL R24, R24, 0.5 ;  /* 0x3f0000001818d820 */ /* 0x000fe20000400000 */
[----:B------:R-:W1:Y:S01]  /*1800*/  SHFL.BFLY PT, R3, R0, 0x1, 0x1f ;  /* 0x0c201f0000037f89 */ /* 0x000e6200000e0000 */
[----:B------:R-:W-:Y:S01]  /*1810*/  @!P6 FMUL R25, R25, 0.5 ;  /* 0x3f0000001919e820 */ /* 0x000fe20000400000 */
[----:B------:R-:W-:Y:S01]  /*1820*/  FSETP.GEU.AND P1, PT, R32, -126, PT ;  /* 0xc2fc00002000780b */ /* 0x000fe20003f2e000 */
[--C-:B------:R-:W-:Y:S01]  /*1830*/  FFMA R48, R48, UR6, -R6.reuse ;  /* 0x0000000630307c23 */ /* 0x100fe20008000806 */
[----:B------:R-:W-:Y:S01]  /*1840*/  FSETP.GEU.AND P2, PT, R29, -126, PT ;  /* 0xc2fc00001d00780b */ /* 0x000fe20003f4e000 */
[----:B------:R-:W2:Y:S01]  /*1850*/  MUFU.EX2 R24, R24 ;  /* 0x0000001800187308 */ /* 0x000ea20000000800 */
[----:B------:R-:W-:Y:S01]  /*1860*/  @!P4 FMUL R33, R33, 0.5 ;  /* 0x3f0000002121c820 */ /* 0x000fe20000400000 */
[--C-:B------:R-:W-:Y:S01]  /*1870*/  FFMA R41, R41, UR6, -R6.reuse ;  /* 0x0000000629297c23 */ /* 0x100fe20008000806 */
[--C-:B------:R-:W-:Y:S01]  /*1880*/  FFMA R49, R49, UR6, -R6.reuse ;  /* 0x0000000631317c23 */ /* 0x100fe20008000806 */
[--C-:B------:R-:W-:Y:S01]  /*1890*/  FFMA R52, R52, UR6, -R6.reuse ;  /* 0x0000000634347c23 */ /* 0x100fe20008000806 */
[----:B------:R-:W-:Y:S01]  /*18a0*/  @!P3 FMUL R28, R28, 0.5 ;  /* 0x3f0000001c1cb820 */ /* 0x000fe20000400000 */
[----:B------:R-:W-:-:S02]  /*18b0*/  FFMA R53, R53, UR6, -R6 ;  /* 0x0000000635357c23 */ /* 0x000fc40008000806 */
[----:B------:R-:W3:Y:S02]  /*18c0*/  MUFU.EX2 R25, R25 ;  /* 0x0000001900197308 */ /* 0x000ee40000000800 */
[----:B------:R-:W-:Y:S02]  /*18d0*/  @!P1 FMUL R32, R32, 0.5 ;  /* 0x3f00000020209820 */ /* 0x000fe40000400000 */
[----:B------:R-:W-:-:S04]  /*18e0*/  @!P2 FMUL R29, R29, 0.5 ;  /* 0x3f0000001d1da820 */ /* 0x000fc80000400000 */
[----:B------:R-:W4:Y:S01]  /*18f0*/  MUFU.EX2 R33, R33 ;  /* 0x0000002100217308 */ /* 0x000f220000000800 */
[----:B--2---:R-:W-:Y:S01]  /*1900*/  @!P5 FMUL R24, R24, R24 ;  /* 0x000000181818d220 */ /* 0x004fe20000400000 */
[----:B------:R-:W-:Y:S02]  /*1910*/  FSETP.GEU.AND P5, PT, R36, -126, PT ;  /* 0xc2fc00002400780b */ /* 0x000fe40003fae000 */
[----:B-1----:R-:W-:-:S04]  /*1920*/  FMNMX R3, R0, R3, !PT ;  /* 0x0000000300037209 */ /* 0x002fc80007800000 */
[----:B------:R-:W1:Y:S01]  /*1930*/  MUFU.EX2 R28, R28 ;  /* 0x0000001c001c7308 */ /* 0x000e620000000800 */
[----:B---3--:R-:W-:Y:S01]  /*1940*/  @!P6 FMUL R25, R25, R25 ;  /* 0x000000191919e220 */ /* 0x008fe20000400000 */
[----:B------:R-:W-:Y:S01]  /*1950*/  FSETP.GEU.AND P6, PT, R37, -126, PT ;  /* 0xc2fc00002500780b */ /* 0x000fe20003fce000 */
[----:B------:R-:W2:Y:S04]  /*1960*/  SHFL.BFLY PT, R0, R3, 0x2, 0x1f ;  /* 0x0c401f0003007f89 */ /* 0x000ea800000e0000 */
[----:B------:R-:W-:Y:S01]  /*1970*/  @!P5 FMUL R36, R36, 0.5 ;  /* 0x3f0000002424d820 */ /* 0x000fe20000400000 */
[----:B------:R-:W3:Y:S01]  /*1980*/  MUFU.EX2 R32, R32 ;  /* 0x0000002000207308 */ /* 0x000ee20000000800 */
[----:B----4-:R-:W-:Y:S01]  /*1990*/  @!P4 FMUL R33, R33, R33 ;  /* 0x000000212121c220 */ /* 0x010fe20000400000 */
[----:B------:R-:W-:-:S05]  /*19a0*/  FSETP.GEU.AND P4, PT, R45, -126, PT ;  /* 0xc2fc00002d00780b */ /* 0x000fca0003f8e000 */
[----:B------:R-:W-:Y:S01]  /*19b0*/  @!P6 FMUL R37, R37, 0.5 ;  /* 0x3f0000002525e820 */ /* 0x000fe20000400000 */
[----:B------:R-:W4:Y:S01]  /*19c0*/  MUFU.EX2 R36, R36 ;  /* 0x0000002400247308 */ /* 0x000f220000000800 */
[----:B-1----:R-:W-:Y:S01]  /*19d0*/  @!P3 FMUL R28, R28, R28 ;  /* 0x0000001c1c1cb220 */ /* 0x002fe20000400000 */
[----:B------:R-:W-:-:S05]  /*19e0*/  FSETP.GEU.AND P3, PT, R40, -126, PT ;  /* 0xc2fc00002800780b */ /* 0x000fca0003f6e000 */
[----:B------:R-:W-:Y:S01]  /*19f0*/  @!P4 FMUL R45, R45, 0.5 ;  /* 0x3f0000002d2dc820 */ /* 0x000fe20000400000 */
[----:B------:R-:W1:Y:S01]  /*1a00*/  MUFU.EX2 R37, R37 ;  /* 0x0000002500257308 */ /* 0x000e620000000800 */
[----:B---3--:R-:W-:Y:S01]  /*1a10*/  @!P1 FMUL R32, R32, R32 ;  /* 0x0000002020209220 */ /* 0x008fe20000400000 */
[----:B------:R-:W-:Y:S02]  /*1a20*/  FSETP.GEU.AND P1, PT, R44, -126, PT ;  /* 0xc2fc00002c00780b */ /* 0x000fe40003f2e000 */
[----:B--2---:R-:W-:-:S03]  /*1a30*/  FMNMX R5, R3, R0, !PT ;  /* 0x0000000003057209 */ /* 0x004fc60007800000 */
[----:B------:R-:W-:Y:S01]  /*1a40*/  @!P3 FMUL R40, R40, 0.5 ;  /* 0x3f0000002828b820 */ /* 0x000fe20000400000 */
[----:B------:R-:W2:Y:S01]  /*1a50*/  MUFU.EX2 R29, R29 ;  /* 0x0000001d001d7308 */ /* 0x000ea20000000800 */
[----:B----4-:R-:W-:Y:S01]  /*1a60*/  @!P5 FMUL R36, R36, R36 ;  /* 0x000000242424d220 */ /* 0x010fe20000400000 */
[----:B------:R-:W-:-:S04]  /*1a70*/  FSETP.NEU.AND P5, PT, R5, -INF , PT ;  /* 0xff8000000500780b */ /* 0x000fc80003fad000 */
[----:B------:R-:W-:Y:S01]  /*1a80*/  FSEL R0, R5, RZ, P5 ;  /* 0x000000ff05007208 */ /* 0x000fe20002800000 */
[----:B------:R-:W-:Y:S01]  /*1a90*/  @!P1 FMUL R44, R44, 0.5 ;  /* 0x3f0000002c2c9820 */ /* 0x000fe20000400000 */
[----:B------:R-:W-:Y:S01]  /*1aa0*/  FSETP.GEU.AND P5, PT, R49, -126, PT ;  /* 0xc2fc00003100780b */ /* 0x000fe20003fae000 */
[----:B-1----:R-:W-:Y:S01]  /*1ab0*/  @!P6 FMUL R37, R37, R37 ;  /* 0x000000252525e220 */ /* 0x002fe20000400000 */
[----:B------:R-:W-:Y:S01]  /*1ac0*/  FSETP.GEU.AND P6, PT, R48, -126, PT ;  /* 0xc2fc00003000780b */ /* 0x000fe20003fce000 */
[----:B------:R-:W1:Y:S01]  /*1ad0*/  MUFU.EX2 R10, R45 ;  /* 0x0000002d000a7308 */ /* 0x000e620000000800 */
[----:B------:R-:W-:-:S04]  /*1ae0*/  FMUL R0, R0, UR6 ;  /* 0x0000000600007c20 */ /* 0x000fc80008400000 */
[--C-:B------:R-:W-:Y:S01]  /*1af0*/  FFMA R27, R27, UR6, -R0.reuse ;  /* 0x000000061b1b7c23 */ /* 0x100fe20008000800 */
[----:B--2---:R-:W-:Y:S01]  /*1b00*/  @!P2 FMUL R29, R29, R29 ;  /* 0x0000001d1d1da220 */ /* 0x004fe20000400000 */
[----:B------:R-:W-:Y:S01]  /*1b10*/  FSETP.GEU.AND P2, PT, R41, -126, PT ;  /* 0xc2fc00002900780b */ /* 0x000fe20003f4e000 */
[----:B------:R-:W2:Y:S01]  /*1b20*/  MUFU.EX2 R7, R40 ;  /* 0x0000002800077308 */ /* 0x000ea20000000800 */
[--C-:B------:R-:W-:Y:S01]  /*1b30*/  FFMA R26, R26, UR6, -R0.reuse ;  /* 0x000000061a1a7c23 */ /* 0x100fe20008000800 */
[----:B------:R-:W-:Y:S01]  /*1b40*/  @!P5 FMUL R49, R49, 0.5 ;  /* 0x3f0000003131d820 */ /* 0x000fe20000400000 */
[--C-:B------:R-:W-:Y:S01]  /*1b50*/  FFMA R30, R30, UR6, -R0.reuse ;  /* 0x000000061e1e7c23 */ /* 0x100fe20008000800 */
[----:B------:R-:W-:Y:S01]  /*1b60*/  @!P6 FMUL R48, R48, 0.5 ;  /* 0x3f0000003030e820 */ /* 0x000fe20000400000 */
[--C-:B------:R-:W-:Y:S01]  /*1b70*/  FFMA R31, R31, UR6, -R0.reuse ;  /* 0x000000061f1f7c23 */ /* 0x100fe20008000800 */
[--C-:B------:R-:W-:Y:S01]  /*1b80*/  FFMA R34, R34, UR6, -R0.reuse ;  /* 0x0000000622227c23 */ /* 0x100fe20008000800 */
[--C-:B------:R-:W-:Y:S01]  /*1b90*/  FFMA R38, R38, UR6, -R0.reuse ;  /* 0x0000000626267c23 */ /* 0x100fe20008000800 */
[----:B------:R-:W3:Y:S01]  /*1ba0*/  MUFU.EX2 R9, R44 ;  /* 0x0000002c00097308 */ /* 0x000ee20000000800 */
[----:B-1----:R-:W-:Y:S01]  /*1bb0*/  @!P4 FMUL R10, R10, R10 ;  /* 0x0000000a0a0ac220 */ /* 0x002fe20000400000 */
[----:B------:R-:W-:Y:S01]  /*1bc0*/  FSETP.GEU.AND P4, PT, R27, -126, PT ;  /* 0xc2fc00001b00780b */ /* 0x000fe20003f8e000 */
[--C-:B------:R-:W-:Y:S01]  /*1bd0*/  FFMA R39, R39, UR6, -R0.reuse ;  /* 0x0000000627277c23 */ /* 0x100fe20008000800 */
[----:B------:R-:W-:Y:S01]  /*1be0*/  @!P2 FMUL R41, R41, 0.5 ;  /* 0x3f0000002929a820 */ /* 0x000fe20000400000 */
[--C-:B------:R-:W-:Y:S01]  /*1bf0*/  FFMA R42, R42, UR6, -R0.reuse ;  /* 0x000000062a2a7c23 */ /* 0x100fe20008000800 */
[--C-:B------:R-:W-:Y:S01]  /*1c00*/  FFMA R35, R35, UR6, -R0.reuse ;  /* 0x0000000623237c23 */ /* 0x100fe20008000800 */
[--C-:B------:R-:W-:Y:S01]  /*1c10*/  FFMA R43, R43, UR6, -R0.reuse ;  /* 0x000000062b2b7c23 */ /* 0x100fe20008000800 */
[----:B------:R-:W1:Y:S01]  /*1c20*/  MUFU.EX2 R11, R48 ;  /* 0x00000030000b7308 */ /* 0x000e620000000800 */
[----:B--2---:R-:W-:Y:S01]  /*1c30*/  @!P3 FMUL R7, R7, R7 ;  /* 0x000000070707b220 */ /* 0x004fe20000400000 */
[----:B------:R-:W-:Y:S01]  /*1c40*/  FSETP.GEU.AND P3, PT, R52, -126, PT ;  /* 0xc2fc00003400780b */ /* 0x000fe20003f6e000 */
[--C-:B------:R-:W-:Y:S01]  /*1c50*/  FFMA R46, R46, UR6, -R0.reuse ;  /* 0x000000062e2e7c23 */ /* 0x100fe20008000800 */
[--C-:B------:R-:W-:Y:S01]  /*1c60*/  FFMA R50, R50, UR6, -R0.reuse ;  /* 0x0000000632327c23 */ /* 0x100fe20008000800 */
[--C-:B------:R-:W-:Y:S01]  /*1c70*/  FFMA R51, R51, UR6, -R0.reuse ;  /* 0x0000000633337c23 */ /* 0x100fe20008000800 */
[--C-:B------:R-:W-:Y:S01]  /*1c80*/  FFMA R54, R54, UR6, -R0.reuse ;  /* 0x0000000636367c23 */ /* 0x100fe20008000800 */
[----:B------:R-:W-:Y:S01]  /*1c90*/  @!P4 FMUL R27, R27, 0.5 ;  /* 0x3f0000001b1bc820 */ /* 0x000fe20000400000 */
[----:B------:R-:W2:Y:S01]  /*1ca0*/  MUFU.EX2 R8, R41 ;  /* 0x0000002900087308 */ /* 0x000ea20000000800 */
[----:B---3--:R-:W-:Y:S01]  /*1cb0*/  @!P1 FMUL R9, R9, R9 ;  /* 0x0000000909099220 */ /* 0x008fe20000400000 */
[----:B------:R-:W-:Y:S01]  /*1cc0*/  FSETP.GEU.AND P1, PT, R26, -126, PT ;  /* 0xc2fc00001a00780b */ /* 0x000fe20003f2e000 */
[--C-:B------:R-:W-:Y:S01]  /*1cd0*/  FFMA R47, R47, UR6, -R0.reuse ;  /* 0x000000062f2f7c23 */ /* 0x100fe20008000800 */
[----:B------:R-:W-:Y:S01]  /*1ce0*/  FFMA R0, R55, UR6, -R0 ;  /* 0x0000000637007c23 */ /* 0x000fe20008000800 */
[----:B------:R-:W-:Y:S01]  /*1cf0*/  FADD R3, R24, R7 ;  /* 0x0000000718037221 */ /* 0x000fe20000000000 */
[----:B------:R-:W-:Y:S01]  /*1d00*/  F2FP.F16.F32.PACK_AB R24, R25, R24 ;  /* 0x000000181918723e */ /* 0x000fe200000000ff */
[----:B------:R-:W-:Y:S01]  /*1d10*/  @!P3 FMUL R52, R52, 0.5 ;  /* 0x3f0000003434b820 */ /* 0x000fe20000400000 */
[----:B------:R-:W3:Y:S01]  /*1d20*/  MUFU.EX2 R6, R49 ;  /* 0x0000003100067308 */ /* 0x000ee20000000800 */
[----:B-1----:R-:W-:Y:S01]  /*1d30*/  @!P6 FMUL R11, R11, R11 ;  /* 0x0000000b0b0be220 */ /* 0x002fe20000400000 */
[----:B------:R-:W-:-:S05]  /*1d40*/  FSETP.GEU.AND P6, PT, R30, -126, PT ;  /* 0xc2fc00001e00780b */ /* 0x000fca0003fce000 */
[----:B------:R-:W-:Y:S01]  /*1d50*/  @!P1 FMUL R26, R26, 0.5 ;  /* 0x3f0000001a1a9820 */ /* 0x000fe20000400000 */
[----:B------:R-:W1:Y:S01]  /*1d60*/  MUFU.EX2 R13, R52 ;  /* 0x00000034000d7308 */ /* 0x000e620000000800 */
[----:B--2---:R-:W-:Y:S01]  /*1d70*/  @!P2 FMUL R8, R8, R8 ;  /* 0x000000080808a220 */ /* 0x004fe20000400000 */
[----:B------:R-:W-:-:S05]  /*1d80*/  FSETP.GEU.AND P2, PT, R53, -126, PT ;  /* 0xc2fc00003500780b */ /* 0x000fca0003f4e000 */
[----:B------:R-:W-:Y:S01]  /*1d90*/  @!P6 FMUL R30, R30, 0.5 ;  /* 0x3f0000001e1ee820 */ /* 0x000fe20000400000 */
[----:B------:R2:W4:Y:S01]  /*1da0*/  MUFU.EX2 R14, R26 ;  /* 0x0000001a000e7308 */ /* 0x0005220000000800 */
[----:B---3--:R-:W-:Y:S01]  /*1db0*/  @!P5 FMUL R6, R6, R6 ;  /* 0x000000060606d220 */ /* 0x008fe20000400000 */
[----:B------:R-:W-:-:S03]  /*1dc0*/  FSETP.GEU.AND P5, PT, R31, -126, PT ;  /* 0xc2fc00001f00780b */ /* 0x000fc60003fae000 */
[----:B------:R-:W-:Y:S01]  /*1dd0*/  FADD R41, R33, R6 ;  /* 0x0000000621297221 */ /* 0x000fe20000000000 */
[----:B------:R-:W-:Y:S01]  /*1de0*/  F2FP.F16.F32.PACK_AB R92, R6, R11 ;  /* 0x0000000b065c723e */ /* 0x000fe200000000ff */
[----:B------:R-:W-:Y:S01]  /*1df0*/  @!P2 FMUL R53, R53, 0.5 ;  /* 0x3f0000003535a820 */ /* 0x000fe20000400000 */
[----:B------:R-:W3:Y:S01]  /*1e00*/  MUFU.EX2 R27, R27 ;  /* 0x0000001b001b7308 */ /* 0x000ee20000000800 */
[----:B-1----:R-:W-:Y:S01]  /*1e10*/  @!P3 FMUL R13, R13, R13 ;  /* 0x0000000d0d0db220 */ /* 0x002fe20000400000 */
[----:B------:R-:W-:Y:S01]  /*1e20*/  FSETP.GEU.AND P3, PT, R34, -126, PT ;  /* 0xc2fc00002200780b */ /* 0x000fe20003f6e000 */
[----:B--2---:R-:W-:-:S04]  /*1e30*/  FADD R26, R25, R8 ;  /* 0x00000008191a7221 */ /* 0x004fc80000000000 */
[----:B------:R-:W-:Y:S01]  /*1e40*/  @!P5 FMUL R31, R31, 0.5 ;  /* 0x3f0000001f1fd820 */ /* 0x000fe20000400000 */
[----:B------:R1:W2:Y:S01]  /*1e50*/  MUFU.EX2 R15, R30 ;  /* 0x0000001e000f7308 */ /* 0x0002a20000000800 */
[----:B----4-:R-:W-:Y:S01]  /*1e60*/  @!P1 FMUL R14, R14, R14 ;  /* 0x0000000e0e0e9220 */ /* 0x010fe20000400000 */
[----:B------:R-:W-:Y:S01]  /*1e70*/  FSETP.GEU.AND P1, PT, R38, -126, PT ;  /* 0xc2fc00002600780b */ /* 0x000fe20003f2e000 */
[----:B------:R-:W-:-:S04]  /*1e80*/  FADD R26, R26, R41 ;  /* 0x000000291a1a7221 */ /* 0x000fc80000000000 */
[----:B------:R-:W-:Y:S01]  /*1e90*/  @!P3 FMUL R34, R34, 0.5 ;  /* 0x3f0000002222b820 */ /* 0x000fe20000400000 */
[----:B------:R-:W4:Y:S01]  /*1ea0*/  MUFU.EX2 R12, R53 ;  /* 0x00000035000c7308 */ /* 0x000f220000000800 */
[----:B---3--:R-:W-:Y:S01]  /*1eb0*/  @!P4 FMUL R27, R27, R27 ;  /* 0x0000001b1b1bc220 */ /* 0x008fe20000400000 */
[----:B------:R-:W-:Y:S01]  /*1ec0*/  FSETP.GEU.AND P4, PT, R39, -126, PT ;  /* 0xc2fc00002700780b */ /* 0x000fe20003f8e000 */
[----:B-1----:R-:W-:-:S03]  /*1ed0*/  FADD R30, R28, R9 ;  /* 0x000000091c1e7221 */ /* 0x002fc60000000000 */
[----:B------:R-:W-:Y:S01]  /*1ee0*/  F2FP.F16.F32.PACK_AB R25, R27, R14 ;  /* 0x0000000e1b19723e */ /* 0x000fe200000000ff */
[----:B------:R-:W-:Y:S01]  /*1ef0*/  @!P1 FMUL R38, R38, 0.5 ;  /* 0x3f00000026269820 */ /* 0x000fe20000400000 */
[----:B------:R-:W1:Y:S01]  /*1f00*/  MUFU.EX2 R20, R31 ;  /* 0x0000001f00147308 */ /* 0x000e620000000800 */
[----:B--2---:R-:W-:Y:S01]  /*1f10*/  @!P6 FMUL R15, R15, R15 ;  /* 0x0000000f0f0fe220 */ /* 0x004fe20000400000 */
[----:B------:R-:W-:-:S05]  /*1f20*/  FSETP.GEU.AND P6, PT, R42, -126, PT ;  /* 0xc2fc00002a00780b */ /* 0x000fca0003fce000 */
[----:B------:R-:W-:Y:S01]  /*1f30*/  @!P4 FMUL R39, R39, 0.5 ;  /* 0x3f0000002727c820 */ /* 0x000fe20000400000 */
[----:B------:R2:W3:Y:S01]  /*1f40*/  MUFU.EX2 R19, R34 ;  /* 0x0000002200137308 */ /* 0x0004e20000000800 */
[----:B----4-:R-:W-:Y:S01]  /*1f50*/  @!P2 FMUL R12, R12, R12 ;  /* 0x0000000c0c0ca220 */ /* 0x010fe20000400000 */
[----:B------:R-:W-:-:S03]  /*1f60*/  FSETP.GEU.AND P2, PT, R35, -126, PT ;  /* 0xc2fc00002300780b */ /* 0x000fc60003f4e000 */
[----:B------:R-:W-:Y:S01]  /*1f70*/  FADD R45, R37, R12 ;  /* 0x0000000c252d7221 */ /* 0x000fe20000000000 */
[----:B------:R-:W-:Y:S01]  /*1f80*/  F2FP.F16.F32.PACK_AB R94, R12, R13 ;  /* 0x0000000d0c5e723e */ /* 0x000fe200000000ff */
[----:B------:R-:W-:Y:S01]  /*1f90*/  @!P6 FMUL R42, R42, 0.5 ;  /* 0x3f0000002a2ae820 */ /* 0x000fe20000400000 */
[----:B------:R-:W4:Y:S01]  /*1fa0*/  MUFU.EX2 R31, R38 ;  /* 0x00000026001f7308 */ /* 0x000f220000000800 */
[----:B-1----:R-:W-:Y:S01]  /*1fb0*/  @!P5 FMUL R20, R20, R20 ;  /* 0x000000141414d220 */ /* 0x002fe20000400000 */
[----:B------:R-:W-:Y:S01]  /*1fc0*/  FSETP.GEU.AND P5, PT, R43, -126, PT ;  /* 0xc2fc00002b00780b */ /* 0x000fe20003fae000 */
[----:B--2---:R-:W-:-:S04]  /*1fd0*/  FADD R34, R29, R10 ;  /* 0x0000000a1d227221 */ /* 0x004fc80000000000 */
[----:B------:R-:W-:Y:S01]  /*1fe0*/  @!P2 FMUL R35, R35, 0.5 ;  /* 0x3f0000002323a820 */ /* 0x000fe20000400000 */
[----:B------:R-:W1:Y:S01]  /*1ff0*/  MUFU.EX2 R40, R39 ;  /* 0x0000002700287308 */ /* 0x000e620000000800 */
[----:B---3--:R-:W-:Y:S01]  /*2000*/  @!P3 FMUL R19, R19, R19 ;  /* 0x000000131313b220 */ /* 0x008fe20000400000 */
[----:B------:R-:W-:Y:S01]  /*2010*/  FSETP.GEU.AND P3, PT, R46, -126, PT ;  /* 0xc2fc00002e00780b */ /* 0x000fe20003f6e000 */
[----:B------:R-:W-:-:S04]  /*2020*/  FADD R45, R34, R45 ;  /* 0x0000002d222d7221 */ /* 0x000fc80000000000 */
[----:B------:R-:W-:Y:S01]  /*2030*/  @!P5 FMUL R43, R43, 0.5 ;  /* 0x3f0000002b2bd820 */ /* 0x000fe20000400000 */
[----:B------:R2:W3:Y:S01]  /*2040*/  MUFU.EX2 R21, R42 ;  /* 0x0000002a00157308 */ /* 0x0004e20000000800 */
[----:B----4-:R-:W-:Y:S01]  /*2050*/  @!P1 FMUL R31, R31, R31 ;  /* 0x0000001f1f1f9220 */ /* 0x010fe20000400000 */
[----:B------:R-:W-:Y:S01]  /*2060*/  FSETP.GEU.AND P1, PT, R50, -126, PT ;  /* 0xc2fc00003200780b */ /* 0x000fe20003f2e000 */
[----:B------:R-:W-:-:S04]  /*2070*/  FADD R26, R26, R45 ;  /* 0x0000002d1a1a7221 */ /* 0x000fc80000000000 */
[----:B------:R-:W-:Y:S01]  /*2080*/  @!P3 FMUL R46, R46, 0.5 ;  /* 0x3f0000002e2eb820 */ /* 0x000fe20000400000 */
[----:B------:R-:W4:Y:S01]  /*2090*/  MUFU.EX2 R22, R35 ;  /* 0x0000002300167308 */ /* 0x000f220000000800 */
[----:B-1----:R-:W-:Y:S01]  /*20a0*/  @!P4 FMUL R40, R40, R40 ;  /* 0x000000282828c220 */ /* 0x002fe20000400000 */
[----:B------:R-:W-:Y:S01]  /*20b0*/  FSETP.GEU.AND P4, PT, R51, -126, PT ;  /* 0xc2fc00003300780b */ /* 0x000fe20003f8e000 */
[----:B--2---:R-:W-:-:S04]  /*20c0*/  FADD R42, R32, R11 ;  /* 0x0000000b202a7221 */ /* 0x004fc80000000000 */
[----:B------:R-:W-:Y:S01]  /*20d0*/  @!P1 FMUL R50, R50, 0.5 ;  /* 0x3f00000032329820 */ /* 0x000fe20000400000 */
[----:B------:R1:W2:Y:S01]  /*20e0*/  MUFU.EX2 R38, R43 ;  /* 0x0000002b00267308 */ /* 0x0002a20000000800 */
[----:B---3--:R-:W-:Y:S01]  /*20f0*/  @!P6 FMUL R21, R21, R21 ;  /* 0x000000151515e220 */ /* 0x008fe20000400000 */
[----:B------:R-:W-:Y:S01]  /*2100*/  FSETP.GEU.AND P6, PT, R54, -126, PT ;  /* 0xc2fc00003600780b */ /* 0x000fe20003fce000 */
[----:B------:R-:W-:-:S04]  /*2110*/  FADD R3, R3, R42 ;  /* 0x0000002a03037221 */ /* 0x000fc80000000000 */
[----:B------:R-:W-:Y:S01]  /*2120*/  @!P4 FMUL R51, R51, 0.5 ;  /* 0x3f0000003333c820 */ /* 0x000fe20000400000 */
[----:B------:R-:W3:Y:S01]  /*2130*/  MUFU.EX2 R46, R46 ;  /* 0x0000002e002e7308 */ /* 0x000ee20000000800 */
[----:B----4-:R-:W-:Y:S01]  /*2140*/  @!P2 FMUL R22, R22, R22 ;  /* 0x000000161616a220 */ /* 0x010fe20000400000 */
[----:B------:R-:W-:Y:S01]  /*2150*/  FSETP.GEU.AND P2, PT, R47, -126, PT ;  /* 0xc2fc00002f00780b */ /* 0x000fe20003f4e000 */
[----:B-1----:R-:W-:-:S04]  /*2160*/  FADD R43, R36, R13 ;  /* 0x0000000d242b7221 */ /* 0x002fc80000000000 */
[----:B------:R-:W-:Y:S01]  /*2170*/  @!P6 FMUL R54, R54, 0.5 ;  /* 0x3f0000003636e820 */ /* 0x000fe20000400000 */
[----:B------:R-:W1:Y:S01]  /*2180*/  MUFU.EX2 R50, R50 ;  /* 0x0000003200327308 */ /* 0x000e620000000800 */
[----:B--2---:R-:W-:Y:S01]  /*2190*/  @!P5 FMUL R38, R38, R38 ;  /* 0x000000262626d220 */ /* 0x004fe20000400000 */
[----:B------:R-:W-:Y:S01]  /*21a0*/  FSETP.GEU.AND P5, PT, R0, -126, PT ;  /* 0xc2fc00000000780b */ /* 0x000fe20003fae000 */
[----:B------:R-:W-:Y:S02]  /*21b0*/  FADD R30, R30, R43 ;  /* 0x0000002b1e1e7221 */ /* 0x000fe40000000000 */
[----:B------:R-:W-:Y:S01]  /*21c0*/  FADD R34, R27, R38 ;  /* 0x000000261b227221 */ /* 0x000fe20000000000 */
[----:B------:R-:W-:Y:S01]  /*21d0*/  F2FP.F16.F32.PACK_AB R27, R20, R15 ;  /* 0x0000000f141b723e */ /* 0x000fe200000000ff */
[----:B------:R-:W-:Y:S01]  /*21e0*/  @!P2 FMUL R47, R47, 0.5 ;  /* 0x3f0000002f2fa820 */ /* 0x000fe20000400000 */
[----:B------:R-:W2:Y:S01]  /*21f0*/  MUFU.EX2 R51, R51 ;  /* 0x0000003300337308 */ /* 0x000ea20000000800 */
[----:B------:R-:W-:Y:S01]  /*2200*/  FADD R3, R3, R30 ;  /* 0x0000001e03037221 */ /* 0x000fe20000000000 */
[----:B------:R-:W-:-:S02]  /*2210*/  IMAD.U32 R30, RZ, RZ, UR21 ;  /* 0x00000015ff1e7e24 */ /* 0x000fc4000f8e00ff */
[----:B---3--:R-:W-:Y:S01]  /*2220*/  @!P3 FMUL R46, R46, R46 ;  /* 0x0000002e2e2eb220 */ /* 0x008fe20000400000 */
[----:B------:R-:W-:Y:S01]  /*2230*/  UIADD3 UR21, UR36, 0x1, URZ ;  /* 0x0000000124157890 */ /* 0x000fe2000fffe03f */
[----:B------:R3:W-:Y:S01]  /*2240*/  SYNCS.ARRIVE.TRANS64.A1T0 RZ, [R30+UR23], RZ ;  /* 0x000000ff1eff79a7 */ /* 0x0007e20008100017 */
[----:B------:R-:W-:Y:S01]  /*2250*/  @!P5 FMUL R0, R0, 0.5 ;  /* 0x3f0000000000d820 */ /* 0x000fe20000400000 */
[----:B------:R4:W5:Y:S01]  /*2260*/  MUFU.EX2 R35, R47 ;  /* 0x0000002f00237308 */ /* 0x0009620000000800 */
[----:B-1----:R-:W-:Y:S01]  /*2270*/  @!P1 FMUL R50, R50, R50 ;  /* 0x0000003232329220 */ /* 0x002fe20000400000 */
[----:B------:R-:W-:Y:S01]  /*2280*/  FADD R41, R15, R46 ;  /* 0x0000002e0f297221 */ /* 0x000fe20000000000 */
[----:B------:R-:W-:Y:S02]  /*2290*/  UISETP.NE.AND UP0, UPT, UR21, 0x5, UPT ;  /* 0x000000051500788c */ /* 0x000fe4000bf05270 */
[----:B------:R-:W-:Y:S01]  /*22a0*/  FADD R43, R19, R50 ;  /* 0x00000032132b7221 */ /* 0x000fe20000000000 */
[----:B---3--:R-:W-:Y:S01]  /*22b0*/  F2FP.F16.F32.PACK_AB R30, R37, R36 ;  /* 0x00000024251e723e */ /* 0x008fe200000000ff */
[----:B------:R-:W-:Y:S01]  /*22c0*/  USEL UR6, URZ, 0x1, UP0 ;  /* 0x000000013f067887 */ /* 0x000fe20008000000 */
[----:B------:R-:W1:Y:S01]  /*22d0*/  MUFU.EX2 R54, R54 ;  /* 0x0000003600367308 */ /* 0x000e620000000800 */
[----:B--2---:R-:W-:Y:S01]  /*22e0*/  @!P4 FMUL R51, R51, R51 ;  /* 0x000000333333c220 */ /* 0x004fe20000400000 */
[----:B------:R-:W-:-:S03]  /*22f0*/  USEL UR21, UR21, URZ, UP0 ;  /* 0x0000003f15157287 */ /* 0x000fc60008000000 */
[----:B----4-:R-:W-:Y:S01]  /*2300*/  FADD R47, R22, R51 ;  /* 0x00000033162f7221 */ /* 0x010fe20000000000 */
[----:B------:R-:W-:Y:S02]  /*2310*/  LOP3.LUT R16, R16, UR6, RZ, 0x3c, !PT ;  /* 0x0000000610107c12 */ /* 0x000fe4000f8e3cff */
[----:B------:R2:W3:Y:S01]  /*2320*/  MUFU.EX2 R39, R0 ;  /* 0x0000000000277308 */ /* 0x0004e20000000800 */
[----:B-----5:R-:W-:Y:S01]  /*2330*/  @!P2 FMUL R35, R35, R35 ;  /* 0x000000232323a220 */ /* 0x020fe20000400000 */
[----:B------:R-:W-:Y:S01]  /*2340*/  FADD R34, R34, R47 ;  /* 0x0000002f22227221 */ /* 0x000fe20000000000 */
[----:B------:R-:W-:Y:S02]  /*2350*/  F2FP.F16.F32.PACK_AB R93, R51, R50 ;  /* 0x00000032335d723e */ /* 0x000fe400000000ff */
[----:B------:R-:W-:Y:S01]  /*2360*/  FADD R42, R20, R35 ;  /* 0x00000023142a7221 */ /* 0x000fe20000000000 */
[----:B------:R-:W-:Y:S01]  /*2370*/  F2FP.F16.F32.PACK_AB R35, R35, R46 ;  /* 0x0000002e2323723e */ /* 0x000fe200000000ff */
[----:B-1----:R-:W-:Y:S01]  /*2380*/  @!P6 FMUL R54, R54, R54 ;  /* 0x000000363636e220 */ /* 0x002fe20000400000 */
[----:B--2---:R-:W-:-:S03]  /*2390*/  FADD R0, R14, R21 ;  /* 0x000000150e007221 */ /* 0x004fc60000000000 */
[----:B------:R-:W-:Y:S01]  /*23a0*/  FADD R44, R31, R54 ;  /* 0x000000361f2c7221 */ /* 0x000fe20000000000 */
[----:B------:R-:W-:Y:S01]  /*23b0*/  FADD R0, R0, R43 ;  /* 0x0000002b00007221 */ /* 0x000fe20000000000 */
[----:B------:R-:W-:Y:S01]  /*23c0*/  F2FP.F16.F32.PACK_AB R31, R40, R31 ;  /* 0x0000001f281f723e */ /* 0x000fe200000000ff */
[----:B---3--:R-:W-:Y:S01]  /*23d0*/  @!P5 FMUL R39, R39, R39 ;  /* 0x000000272727d220 */ /* 0x008fe20000400000 */
[----:B------:R-:W-:-:S03]  /*23e0*/  FADD R41, R41, R44 ;  /* 0x0000002c29297221 */ /* 0x000fc60000000000 */
[----:B------:R-:W-:Y:S01]  /*23f0*/  FADD R49, R40, R39 ;  /* 0x0000002728317221 */ /* 0x000fe20000000000 */
[----:B------:R-:W-:Y:S01]  /*2400*/  FADD R41, R0, R41 ;  /* 0x0000002900297221 */ /* 0x000fe20000000000 */
[----:B------:R-:W-:Y:S01]  /*2410*/  FADD R0, R3, R26 ;  /* 0x0000001a03007221 */ /* 0x000fe20000000000 */
[----:B------:R-:W-:Y:S01]  /*2420*/  F2FP.F16.F32.PACK_AB R26, R29, R28 ;  /* 0x0000001c1d1a723e */ /* 0x000fe200000000ff */
[----:B------:R-:W-:Y:S01]  /*2430*/  FADD R49, R42, R49 ;  /* 0x000000312a317221 */ /* 0x000fe20000000000 */
[----:B------:R-:W-:Y:S02]  /*2440*/  F2FP.F16.F32.PACK_AB R28, R33, R32 ;  /* 0x00000020211c723e */ /* 0x000fe400000000ff */
[----:B------:R-:W-:Y:S01]  /*2450*/  F2FP.F16.F32.PACK_AB R32, R8, R7 ;  /* 0x000000070820723e */ /* 0x000fe200000000ff */
[----:B------:R-:W-:Y:S01]  /*2460*/  FADD R34, R34, R49 ;  /* 0x0000003122227221 */ /* 0x000fe20000000000 */
[----:B------:R-:W-:Y:S02]  /*2470*/  F2FP.F16.F32.PACK_AB R29, R22, R19 ;  /* 0x00000013161d723e */ /* 0x000fe400000000ff */
[----:B------:R-:W-:Y:S01]  /*2480*/  F2FP.F16.F32.PACK_AB R33, R38, R21 ;  /* 0x000000152621723e */ /* 0x000fe200000000ff */
[----:B------:R-:W-:Y:S01]  /*2490*/  FADD R3, R41, R34 ;  /* 0x0000002229037221 */ /* 0x000fe20000000000 */
[----:B------:R-:W-:Y:S01]  /*24a0*/  F2FP.F16.F32.PACK_AB R34, R10, R9 ;  /* 0x000000090a22723e */ /* 0x000fe200000000ff */
[----:B------:R-:W-:Y:S06]  /*24b0*/  @!P0 BRA `(.L_x_21) ;  /* 0x0000000000048947 */ /* 0x000fec0003800000 */
[----:B------:R-:W-:Y:S01]  /*24c0*/  BPT.TRAP 0x1 ;  /* 0x000000040000795c */ /* 0x000fe20000300000 */
.L_x_21:
[----:B------:R-:W-:Y:S01]  /*24d0*/  ULEA UR6, UR21, UR49, 0x3 ;  /* 0x0000003115067291 */ /* 0x000fe2000f8e183f */
[----:B------:R-:W-:-:S08]  /*24e0*/  SHF.L.U32 R6, R16, 0x1f, RZ ;  /* 0x0000001f10067819 */ /* 0x000fd000000006ff */
[----:B------:R-:W1:Y:S02]  /*24f0*/  SYNCS.PHASECHK.TRANS64.TRYWAIT P1, [UR6+0x12400], R6 ;  /* 0x01240006ff0075a7 */ /* 0x000e640008020146 */
[----:B-1----:R-:W-:Y:S05]  /*2500*/  @!P1 BRA `(.L_x_22) ;  /* 0x0000004800909947 */ /* 0x002fea0003800000 */
.L_x_112:
[----:B------:R-:W-:Y:S01]  /*2510*/  ULEA UR10, UR21, UR48, 0x9 ;  /* 0x00000030150a7291 */ /* 0x000fe2000f8e483f */
[----:B------:R-:W-:Y:S01]  /*2520*/  WARPGROUP.ARRIVE ;  /* 0x00000000000079c5 */ /* 0x000fe20000000000 */
[----:B------:R-:W-:Y:S01]  /*2530*/  UMOV UR7, 0x40000040 ;  /* 0x4000004000077882 */ /* 0x000fe20000000000 */
[----:B------:R-:W-:-:S04]  /*2540*/  F2FP.F16.F32.PACK_AB R95, R39, R54 ;  /* 0x00000036275f723e */ /* 0x000fc800000000ff */
[----:B------:R-:W-:Y:S02]  /*2550*/  UMOV UR6, UR10 ;  /* 0x0000000a00067c82 */ /* 0x000fe40008000000 */
[----:B------:R-:W-:Y:S01]  /*2560*/  HGMMA.64x64x16.F32 R56, R24, gdesc[UR4].tnspB, RZ, !UPT, gsb0 ;  /* 0x40e0000418387df0 */ /* 0x000fe2000c0008ff */
[----:B------:R-:W-:Y:S01]  /*2570*/  UIADD3 UR6, UR10, 0x80, URZ ;  /* 0x000000800a067890 */ /* 0x000fe2000fffe03f */
[----:B------:R-:W-:Y:S01]  /*2580*/  UMOV UR7, 0x40000040 ;  /* 0x4000004000077882 */ /* 0x000fe20000000000 */
[----:B------:R-:W-:Y:S02]  /*2590*/  WARPGROUP.DEPBAR.LE gsb0, 0x0 ;  /* 0x00008000000079c5 */ /* 0x000fe40000010000 */
[----:B------:R-:W-:-:S06]  /*25a0*/  WARPGROUP.ARRIVE ;  /* 0x00000000000079c5 */ /* 0x000fcc0000000000 */
[----:B------:R-:W-:Y:S01]  /*25b0*/  HGMMA.64x64x16.F32 R56, R28, gdesc[UR4].tnspB, R56, gsb0 ;  /* 0x40e000041c387df0 */ /* 0x000fe20008000838 */
        /* <DEDUP_REMOVED lines=9> */
[----:B------:R-:W-:Y:S03]  /*2650*/  HGMMA.64x64x16.F32 R56, R92, gdesc[UR4].tnspB, R56, gsb0 ;  /* 0x40e000045c387df0 */ /* 0x000fe60008000838 */
[----:B------:R-:W-:Y:S02]  /*2660*/  WARPGROUP.DEPBAR.LE gsb0, 0x0 ;  /* 0x00008000000079c5 */ /* 0x000fe40000010000 */
[----:B------:R-:W-:Y:S05]  /*2670*/  @!P0 BRA `(.L_x_23) ;  /* 0x0000000000048947 */ /* 0x000fea0003800000 */
[----:B------:R-:W-:Y:S01]  /*2680*/  BPT.TRAP 0x1 ;  /* 0x000000040000795c */ /* 0x000fe20000300000 */
.L_x_23:
[----:B------:R-:W-:Y:S02]  /*2690*/  UISETP.GT.U32.AND UP0, UPT, UR51, 0x1, UPT ;  /* 0x000000013300788c */ /* 0x000fe4000bf04070 */
[----:B------:R-:W-:-:S04]  /*26a0*/  UIADD3 UR22, UR22, 0x12428, URZ ;  /* 0x0001242816167890 */ /* 0x000fc8000fffe03f */
[----:B------:R-:W-:Y:S01]  /*26b0*/  PLOP3.LUT P1, PT, PT, PT, UP0, 0x80, 0x0 ;  /* 0x000000000000781c */ /* 0x000fe20003f2f008 */
[----:B------:R-:W-:-:S09]  /*26c0*/  UPRMT UR22, URZ, 0x654, UR22 ;  /* 0x000006543f167896 */ /* 0x000fd20008000016 */
[----:B------:R-:W-:Y:S03]  /*26d0*/  SYNCS.ARRIVE.TRANS64.RED.A1T0 RZ, [UR22], RZ ;  /* 0x000000ffffff79a7 */ /* 0x000fe60008100416 */
[----:B------:R-:W-:Y:S05]  /*26e0*/  @P1 BRA `(.L_x_24) ;  /* 0x0000000000041947 */ /* 0x000fea0003800000 */
[----:B------:R-:W-:Y:S01]  /*26f0*/  BPT.TRAP 0x1 ;  /* 0x000000040000795c */ /* 0x000fe20000300000 */
.L_x_24:
[----:B-1----:R-:W1:Y:S01]  /*2700*/  LDC R6, c[0x0][0x28c] ;  /* 0x0000a300ff067b82 */ /* 0x002e620000000800 */
[----:B------:R-:W-:-:S04]  /*2710*/  UIADD3 UR36, UR21, 0x1, URZ ;  /* 0x0000000115247890 */ /* 0x000fc8000fffe03f */
[----:B------:R-:W-:-:S04]  /*2720*/  UISETP.NE.AND UP0, UPT, UR36, 0x5, UPT ;  /* 0x000000052400788c */ /* 0x000fc8000bf05270 */
[----:B------:R-:W-:Y:S02]  /*2730*/  USEL UR6, URZ, 0x1, UP0 ;  /* 0x000000013f067887 */ /* 0x000fe40008000000 */
[----:B------:R-:W-:-:S04]  /*2740*/  USEL UR36, UR36, URZ, UP0 ;  /* 0x0000003f24247287 */ /* 0x000fc80008000000 */
[----:B------:R-:W-:Y:S02]  /*2750*/  LOP3.LUT R16, R16, UR6, RZ, 0x3c, !PT ;  /* 0x0000000610107c12 */ /* 0x000fe4000f8e3cff */
[----:B-1----:R-:W-:-:S13]  /*2760*/  ISETP.GE.AND P2, PT, R6, 0x41, PT ;  /* 0x000000410600780c */ /* 0x002fda0003f46270 */
[----:B------:R-:W-:Y:S05]  /*2770*/  @!P2 BRA `(.L_x_25) ;  /* 0x00000018003ca947 */ /* 0x000fea0003800000 */
[----:B------:R-:W-:Y:S01]  /*2780*/  VIADD R6, R6, 0x3f ;  /* 0x0000003f06067836 */ /* 0x000fe20000000000 */
[----:B------:R-:W-:Y:S01]  /*2790*/  ULDC UR22, c[0x0][0x604] ;  /* 0x0001810000167ab9 */ /* 0x000fe20000000800 */
[----:B------:R-:W-:-:S03]  /*27a0*/  IMAD.MOV.U32 R9, RZ, RZ, R5 ;  /* 0x000000ffff097224 */ /* 0x000fc600078e0005 */
[----:B------:R-:W-:-:S04]  /*27b0*/  SHF.R.S32.HI R7, RZ, 0x1f, R6 ;  /* 0x0000001fff077819 */ /* 0x000fc80000011406 */
[----:B------:R-:W-:Y:S02]  /*27c0*/  LEA.HI R6, R7, R6, RZ, 0x6 ;  /* 0x0000000607067211 */ /* 0x000fe400078f30ff */
[----:B------:R-:W-:Y:S02]  /*27d0*/  MOV R7, R4 ;  /* 0x0000000400077202 */ /* 0x000fe40000000f00 */
[----:B------:R-:W-:-:S07]  /*27e0*/  SHF.R.S32.HI R6, RZ, 0x6, R6 ;  /* 0x00000006ff067819 */ /* 0x000fce0000011406 */
.L_x_36:
[----:B------:R-:W-:Y:S05]  /*27f0*/  @!P0 BRA `(.L_x_26) ;  /* 0x0000000000048947 */ /* 0x000fea0003800000 */
[----:B------:R-:W-:Y:S01]  /*2800*/  BPT.TRAP 0x1 ;  /* 0x000000040000795c */ /* 0x000fe20000300000 */
.L_x_26:
[----:B------:R-:W-:Y:S01]  /*2810*/  ULEA UR6, UR36, UR49, 0x3 ;  /* 0x0000003124067291 */ /* 0x000fe2000f8e183f */
[----:B------:R-:W-:-:S08]  /*2820*/  SHF.L.U32 R4, R16, 0x1f, RZ ;  /* 0x0000001f10047819 */ /* 0x000fd000000006ff */
[----:B------:R-:W1:Y:S02]  /*2830*/  SYNCS.PHASECHK.TRANS64.TRYWAIT P2, [UR6+0x12400], R4 ;  /* 0x01240004ff0075a7 */ /* 0x000e640008040146 */
[----:B-1----:R-:W-:Y:S05]  /*2840*/  @!P2 BRA `(.L_x_27) ;  /* 0x0000004400d8a947 */ /* 0x002fea0003800000 */
.L_x_113:
[----:B------:R-:W-:Y:S01]  /*2850*/  ULEA UR18, UR36, UR46, 0x9 ;  /* 0x0000002e24127291 */ /* 0x000fe2000f8e483f */
[----:B------:R-:W-:Y:S01]  /*2860*/  WARPGROUP.ARRIVE ;  /* 0x00000000000079c5 */ /* 0x000fe20000000000 */
[----:B------:R-:W-:Y:S01]  /*2870*/  UMOV UR19, 0x40000040 ;  /* 0x4000004000137882 */ /* 0x000fe20000000000 */
[----:B------:R-:W-:Y:S01]  /*2880*/  UMOV UR7, 0x40000040 ;  /* 0x4000004000077882 */ /* 0x000fe20000000000 */
[----:B------:R-:W-:Y:S02]  /*2890*/  UIADD3 UR6, UR18, 0x2, URZ ;  /* 0x0000000212067890 */ /* 0x000fe4000fffe03f */
[----:B------:R-:W-:Y:S01]  /*28a0*/  UIADD3 UR10, UR18, 0x4, URZ ;  /* 0x00000004120a7890 */ /* 0x000fe2000fffe03f */
[----:B------:R-:W-:Y:S02]  /*28b0*/  UMOV UR11, 0x40000040 ;  /* 0x40000040000b7882 */ /* 0x000fe40000000000 */
[----:B------:R-:W-:Y:S01]  /*28c0*/  HGMMA.64x64x16.F32 R24, gdesc[UR16], RZ, !UPT, gsb0 ;  /* 0x00e00000101879f0 */ /* 0x000fe2000c0008ff */
[----:B------:R-:W-:Y:S01]  /*28d0*/  UIADD3 UR14, UR18, 0x6, URZ ;  /* 0x00000006120e7890 */ /* 0x000fe2000fffe03f */
[----:B------:R-:W-:Y:S01]  /*28e0*/  UMOV UR15, 0x40000040 ;  /* 0x40000040000f7882 */ /* 0x000fe20000000000 */
[----:B------:R-:W-:-:S04]  /*28f0*/  UIADD3 UR36, UR36, 0x1, URZ ;  /* 0x0000000124247890 */ /* 0x000fc8000fffe03f */
[----:B------:R-:W-:-:S04]  /*2900*/  UISETP.NE.AND UP0, UPT, UR36, 0x5, UPT ;  /* 0x000000052400788c */ /* 0x000fc8000bf05270 */
[----:B------:R-:W-:Y:S01]  /*2910*/  USEL UR36, UR36, URZ, UP0 ;  /* 0x0000003f24247287 */ /* 0x000fe20008000000 */
[----:B------:R-:W-:Y:S02]  /*2920*/  WARPGROUP.DEPBAR.LE gsb0, 0x0 ;  /* 0x00008000000079c5 */ /* 0x000fe40000010000 */
[----:B------:R-:W-:-:S06]  /*2930*/  WARPGROUP.ARRIVE ;  /* 0x00000000000079c5 */ /* 0x000fcc0000000000 */
[----:B------:R-:W-:Y:S01]  /*2940*/  HGMMA.64x64x16.F32 R24, gdesc[UR4], R24, gsb0 ;  /* 0x00e00000041879f0 */ /* 0x000fe20008000818 */
[----:B------:R-:W-:-:S06]  /*2950*/  USEL UR6, URZ, 0x1, UP0 ;  /* 0x000000013f067887 */ /* 0x000fcc0008000000 */
[----:B------:R-:W-:Y:S01]  /*2960*/  LOP3.LUT R88, R16, UR6, RZ, 0x3c, !PT ;  /* 0x0000000610587c12 */ /* 0x000fe2000f8e3cff */
[----:B------:R-:W-:Y:S02]  /*2970*/  WARPGROUP.DEPBAR.LE gsb0, 0x0 ;  /* 0x00008000000079c5 */ /* 0x000fe40000010000 */
[----:B------:R-:W-:-:S06]  /*2980*/  WARPGROUP.ARRIVE ;  /* 0x00000000000079c5 */ /* 0x000fcc0000000000 */
[----:B------:R-:W-:Y:S03]  /*2990*/  HGMMA.64x64x16.F32 R24, gdesc[UR8], R24, gsb0 ;  /* 0x00e00000081879f0 */ /* 0x000fe60008000818 */
[----:B------:R-:W-:Y:S02]  /*29a0*/  WARPGROUP.DEPBAR.LE gsb0, 0x0 ;  /* 0x00008000000079c5 */ /* 0x000fe40000010000 */
[----:B------:R-:W-:-:S06]  /*29b0*/  WARPGROUP.ARRIVE ;  /* 0x00000000000079c5 */ /* 0x000fcc0000000000 */
[----:B------:R-:W-:Y:S03]  /*29c0*/  HGMMA.64x64x16.F32 R24, gdesc[UR12], R24, gsb0 ;  /* 0x00e000000c1879f0 */ /* 0x000fe60008000818 */
[----:B------:R-:W-:Y:S02]  /*29d0*/  WARPGROUP.DEPBAR.LE gsb0, 0x0 ;  /* 0x00008000000079c5 */ /* 0x000fe40000010000 */
[----:B------:R-:W-:Y:S05]  /*29e0*/  @!P0 BRA `(.L_x_28) ;  /* 0x0000000000048947 */ /* 0x000fea0003800000 */
[----:B------:R-:W-:Y:S01]  /*29f0*/  BPT.TRAP 0x1 ;  /* 0x000000040000795c */ /* 0x000fe20000300000 */
.L_x_28:
[----:B-1----:R-:W-:Y:S01]  /*2a00*/  FMNMX R4, R24, R7, !PT ;  /* 0x0000000718047209 */ /* 0x002fe20007800000 */
[----:B------:R-:W-:-:S03]  /*2a10*/  ULEA UR6, UR36, UR49, 0x3 ;  /* 0x0000003124067291 */ /* 0x000fc6000f8e183f */
        /* <DEDUP_REMOVED lines=30> */
[----:B------:R-:W-:Y:S01]  /*2c00*/  FMNMX R12, R42, R5, !PT ;  /* 0x000000052a0c7209 */ /* 0x000fe20007800000 */
[----:B------:R-:W-:Y:S02]  /*2c10*/  FADD R10, -R10, R7 ;  /* 0x000000070a0a7221 */ /* 0x000fe40000000100 */
        /* <DEDUP_REMOVED lines=18> */
[----:B------:R-:W-:Y:S01]  /*2d40*/  @!P5 FMUL R24, R24, 0.5 ;  /* 0x3f0000001818d820 */ /* 0x000fe20000400000 */
[----:B------:R-:W-:Y:S01]  /*2d50*/  FSETP.GEU.AND P6, PT, R32, -126, PT ;  /* 0xc2fc00002000780b */ /* 0x000fe20003fce000 */
[----:B------:R-:W-:Y:S01]  /*2d60*/  @!P3 FMUL R25, R25, 0.5 ;  /* 0x3f0000001919b820 */ /* 0x000fe20000400000 */
[----:B------:R-:W-:Y:S01]  /*2d70*/  FMNMX R5, R51, R12, !PT ;  /* 0x0000000c33057209 */ /* 0x000fe20007800000 */
[--C-:B------:R-:W-:Y:S01]  /*2d80*/  FFMA R44, R44, UR22, -R8.reuse ;  /* 0x000000162c2c7c23 */ /* 0x100fe20008000808 */
[--C-:B------:R-:W-:Y:S01]  /*2d90*/  FFMA R45, R45, UR22, -R8.reuse ;  /* 0x000000162d2d7c23 */ /* 0x100fe20008000808 */
[----:B------:R-:W1:Y:S01]  /*2da0*/  MUFU.EX2 R24, R24 ;  /* 0x0000001800187308 */ /* 0x000e620000000800 */
[----:B------:R-:W-:Y:S01]  /*2db0*/  FMNMX R12, R54, R5, !PT ;  /* 0x00000005360c7209 */ /* 0x000fe20007800000 */
[----:B------:R-:W-:Y:S01]  /*2dc0*/  @!P4 FMUL R29, R29, 0.5 ;  /* 0x3f0000001d1dc820 */ /* 0x000fe20000400000 */
[--C-:B------:R-:W-:Y:S01]  /*2dd0*/  FFMA R49, R49, UR22, -R8.reuse ;  /* 0x0000001631317c23 */ /* 0x100fe20008000808 */
[----:B------:R-:W-:Y:S01]  /*2de0*/  @!P2 FMUL R28, R28, 0.5 ;  /* 0x3f0000001c1ca820 */ /* 0x000fe20000400000 */
[----:B------:R-:W-:Y:S01]  /*2df0*/  FMNMX R12, R55, R12, !PT ;  /* 0x0000000c370c7209 */ /* 0x000fe20007800000 */
[--C-:B------:R-:W-:Y:S01]  /*2e00*/  FFMA R48, R48, UR22, -R8.reuse ;  /* 0x0000001630307c23 */ /* 0x100fe20008000808 */
[--C-:B------:R-:W-:Y:S01]  /*2e10*/  FFMA R53, R53, UR22, -R8.reuse ;  /* 0x0000001635357c23 */ /* 0x100fe20008000808 */
[----:B------:R-:W2:Y:S01]  /*2e20*/  MUFU.EX2 R25, R25 ;  /* 0x0000001900197308 */ /* 0x000ea20000000800 */
[----:B------:R-:W-:Y:S01]  /*2e30*/  @!P6 FMUL R32, R32, 0.5 ;  /* 0x3f0000002020e820 */ /* 0x000fe20000400000 */
[----:B------:R-:W3:Y:S01]  /*2e40*/  SHFL.BFLY PT, R5, R12, 0x1, 0x1f ;  /* 0x0c201f000c057f89 */ /* 0x000ee200000e0000 */
[----:B------:R-:W-:Y:S01]  /*2e50*/  FFMA R52, R52, UR22, -R8 ;  /* 0x0000001634347c23 */ /* 0x000fe20008000808 */
[----:B------:R-:W-:-:S04]  /*2e60*/  FMUL R10, R10, UR22 ;  /* 0x000000160a0a7c20 */ /* 0x000fc80008400000 */
[----:B------:R-:W4:Y:S01]  /*2e70*/  MUFU.EX2 R29, R29 ;  /* 0x0000001d001d7308 */ /* 0x000f220000000800 */
[----:B-1----:R-:W-:Y:S01]  /*2e80*/  @!P5 FMUL R24, R24, R24 ;  /* 0x000000181818d220 */ /* 0x002fe20000400000 */
[----:B------:R-:W-:-:S06]  /*2e90*/  FSETP.GEU.AND P5, PT, R33, -126, PT ;  /* 0xc2fc00002100780b */ /* 0x000fcc0003fae000 */
[----:B------:R-:W1:Y:S01]  /*2ea0*/  MUFU.EX2 R28, R28 ;  /* 0x0000001c001c7308 */ /* 0x000e620000000800 */
[----:B--2---:R-:W-:Y:S01]  /*2eb0*/  @!P3 FMUL R25, R25, R25 ;  /* 0x000000191919b220 */ /* 0x004fe20000400000 */
[----:B------:R-:W-:-:S05]  /*2ec0*/  FSETP.GEU.AND P3, PT, R36, -126, PT ;  /* 0xc2fc00002400780b */ /* 0x000fca0003f6e000 */
[----:B------:R-:W-:Y:S01]  /*2ed0*/  @!P5 FMUL R33, R33, 0.5 ;  /* 0x3f0000002121d820 */ /* 0x000fe20000400000 */
[----:B------:R-:W2:Y:S01]  /*2ee0*/  MUFU.EX2 R32, R32 ;  /* 0x0000002000207308 */ /* 0x000ea20000000800 */
[----:B----4-:R-:W-:Y:S01]  /*2ef0*/  @!P4 FMUL R29, R29, R29 ;  /* 0x0000001d1d1dc220 */ /* 0x010fe20000400000 */
[----:B------:R-:W-:Y:S02]  /*2f00*/  FSETP.GEU.AND P4, PT, R40, -126, PT ;  /* 0xc2fc00002800780b */ /* 0x000fe40003f8e000 */
[----:B---3--:R-:W-:-:S03]  /*2f10*/  FMNMX R5, R12, R5, !PT ;  /* 0x000000050c057209 */ /* 0x008fc60007800000 */
[----:B------:R-:W-:Y:S01]  /*2f20*/  @!P3 FMUL R36, R36, 0.5 ;  /* 0x3f0000002424b820 */ /* 0x000fe20000400000 */
[----:B------:R-:W3:Y:S01]  /*2f30*/  MUFU.EX2 R33, R33 ;  /* 0x0000002100217308 */ /* 0x000ee20000000800 */
[----:B-1----:R-:W-:Y:S01]  /*2f40*/  @!P2 FMUL R28, R28, R28 ;  /* 0x0000001c1c1ca220 */ /* 0x002fe20000400000 */
[----:B------:R-:W-:Y:S01]  /*2f50*/  FSETP.GEU.AND P2, PT, R37, -126, PT ;  /* 0xc2fc00002500780b */ /* 0x000fe20003f4e000 */
[----:B------:R-:W1:Y:S04]  /*2f60*/  SHFL.BFLY PT, R14, R5, 0x2, 0x1f ;  /* 0x0c401f00050e7f89 */ /* 0x000e6800000e0000 */
[----:B------:R-:W-:Y:S01]  /*2f70*/  @!P4 FMUL R40, R40, 0.5 ;  /* 0x3f0000002828c820 */ /* 0x000fe20000400000 */
[----:B------:R-:W4:Y:S01]  /*2f80*/  MUFU.EX2 R36, R36 ;  /* 0x0000002400247308 */ /* 0x000f220000000800 */
[----:B--2---:R-:W-:Y:S01]  /*2f90*/  @!P6 FMUL R32, R32, R32 ;  /* 0x000000202020e220 */ /* 0x004fe20000400000 */
[----:B------:R-:W-:-:S05]  /*2fa0*/  FSETP.GEU.AND P6, PT, R41, -126, PT ;  /* 0xc2fc00002900780b */ /* 0x000fca0003fce000 */
[----:B------:R-:W-:Y:S01]  /*2fb0*/  @!P2 FMUL R37, R37, 0.5 ;  /* 0x3f0000002525a820 */ /* 0x000fe20000400000 */
[----:B------:R-:W2:Y:S01]  /*2fc0*/  MUFU.EX2 R11, R40 ;  /* 0x00000028000b7308 */ /* 0x000ea20000000800 */
[----:B---3--:R-:W-:Y:S01]  /*2fd0*/  @!P5 FMUL R33, R33, R33 ;  /* 0x000000212121d220 */ /* 0x008fe20000400000 */
[----:B------:R-:W-:-:S05]  /*2fe0*/  FSETP.GEU.AND P5, PT, R44, -126, PT ;  /* 0xc2fc00002c00780b */ /* 0x000fca0003fae000 */
[----:B------:R-:W-:Y:S01]  /*2ff0*/  @!P6 FMUL R41, R41, 0.5 ;  /* 0x3f0000002929e820 */ /* 0x000fe20000400000 */
[----:B------:R-:W3:Y:S01]  /*3000*/  MUFU.EX2 R37, R37 ;  /* 0x0000002500257308 */ /* 0x000ee20000000800 */
[----:B----4-:R-:W-:Y:S01]  /*3010*/  @!P3 FMUL R36, R36, R36 ;  /* 0x000000242424b220 */ /* 0x010fe20000400000 */
[----:B------:R-:W-:Y:S02]  /*3020*/  FSETP.GEU.AND P3, PT, R45, -126, PT ;  /* 0xc2fc00002d00780b */ /* 0x000fe40003f6e000 */
[----:B-1----:R-:W-:-:S03]  /*3030*/  FMNMX R5, R5, R14, !PT ;  /* 0x0000000e05057209 */ /* 0x002fc60007800000 */
[----:B------:R-:W-:Y:S01]  /*3040*/  @!P5 FMUL R44, R44, 0.5 ;  /* 0x3f0000002c2cd820 */ /* 0x000fe20000400000 */
[----:B------:R-:W1:Y:S01]  /*3050*/  MUFU.EX2 R12, R41 ;  /* 0x00000029000c7308 */ /* 0x000e620000000800 */
        /* <DEDUP_REMOVED lines=8> */
[----:B-1----:R-:W-:Y:S01]  /*30e0*/  @!P6 FMUL R12, R12, R12 ;  /* 0x0000000c0c0ce220 */ /* 0x002fe20000400000 */
[----:B------:R-:W-:-:S03]  /*30f0*/  FSETP.NEU.AND P6, PT, R5, -INF , PT ;  /* 0xff8000000500780b */ /* 0x000fc60003fcd000 */
[----:B------:R-:W-:Y:S01]  /*3100*/  FADD R7, R25, R12 ;  /* 0x0000000c19077221 */ /* 0x000fe20000000000 */
[----:B------:R-:W-:Y:S01]  /*3110*/  FSEL R20, R5, RZ, P6 ;  /* 0x000000ff05147208 */ /* 0x000fe20003000000 */
[----:B------:R-:W-:Y:S01]  /*3120*/  @!P2 FMUL R48, R48, 0.5 ;  /* 0x3f0000003030a820 */ /* 0x000fe20000400000 */
[----:B------:R-:W1:Y:S01]  /*3130*/  MUFU.EX2 R8, R49 ;  /* 0x0000003100087308 */ /* 0x000e620000000800 */
[----:B--2---:R-:W-:Y:S01]  /*3140*/  @!P5 FMUL R13, R13, R13 ;  /* 0x0000000d0d0dd220 */ /* 0x004fe20000400000 */
[----:B------:R-:W-:Y:S01]  /*3150*/  FSETP.GEU.AND P5, PT, R53, -126, PT ;  /* 0xc2fc00003500780b */ /* 0x000fe20003fae000 */
[----:B------:R-:W-:Y:S01]  /*3160*/  FMUL R21, R20, UR22 ;  /* 0x0000001614157c20 */ /* 0x000fe20008400000 */
[----:B------:R-:W-:Y:S01]  /*3170*/  FSETP.GEU.AND P6, PT, R52, -126, PT ;  /* 0xc2fc00003400780b */ /* 0x000fe20003fce000 */
[----:B------:R-:W-:Y:S01]  /*3180*/  FADD R20, -R20, R9 ;  /* 0x0000000914147221 */ /* 0x000fe20000000100 */
[----:B------:R-:W-:Y:S01]  /*3190*/  FADD R9, R24, R11 ;  /* 0x0000000b18097221 */ /* 0x000fe20000000000 */
[--C-:B------:R-:W-:Y:S01]  /*31a0*/  FFMA R26, R26, UR22, -R21.reuse ;  /* 0x000000161a1a7c23 */ /* 0x100fe20008000815 */
[----:B------:R-:W2:Y:S01]  /*31b0*/  MUFU.EX2 R15, R48 ;  /* 0x00000030000f7308 */ /* 0x000ea20000000800 */
[----:B---3--:R-:W-:Y:S01]  /*31c0*/  @!P3 FMUL R14, R14, R14 ;  /* 0x0000000e0e0eb220 */ /* 0x008fe20000400000 */
[--C-:B------:R-:W-:Y:S01]  /*31d0*/  FFMA R30, R30, UR22, -R21.reuse ;  /* 0x000000161e1e7c23 */ /* 0x100fe20008000815 */
[--C-:B------:R-:W-:Y:S01]  /*31e0*/  FFMA R27, R27, UR22, -R21.reuse ;  /* 0x000000161b1b7c23 */ /* 0x100fe20008000815 */
[----:B------:R-:W-:Y:S01]  /*31f0*/  FSETP.GEU.AND P3, PT, R26, -126, PT ;  /* 0xc2fc00001a00780b */ /* 0x000fe20003f6e000 */
[--C-:B------:R-:W-:Y:S01]  /*3200*/  FFMA R41, R34, UR22, -R21.reuse ;  /* 0x0000001622297c23 */ /* 0x100fe20008000815 */
[--C-:B------:R-:W-:Y:S01]  /*3210*/  FFMA R22, R31, UR22, -R21.reuse ;  /* 0x000000161f167c23 */ /* 0x100fe20008000815 */
[----:B------:R-:W-:Y:S01]  /*3220*/  @!P5 FMUL R53, R53, 0.5 ;  /* 0x3f0000003535d820 */ /* 0x000fe20000400000 */
[--C-:B------:R-:W-:Y:S01]  /*3230*/  FFMA R44, R43, UR22, -R21.reuse ;  /* 0x000000162b2c7c23 */ /* 0x100fe20008000815 */
[----:B------:R-:W-:Y:S01]  /*3240*/  @!P6 FMUL R52, R52, 0.5 ;  /* 0x3f0000003434e820 */ /* 0x000fe20000400000 */
[----:B-1----:R-:W-:Y:S01]  /*3250*/  @!P4 FMUL R8, R8, R8 ;  /* 0x000000080808c220 */ /* 0x002fe20000400000 */
[----:B------:R-:W1:Y:S01]  /*3260*/  MUFU.EX2 R16, R53 ;  /* 0x0000003500107308 */ /* 0x000e620000000800 */
[----:B------:R-:W-:Y:S01]  /*3270*/  FSETP.GEU.AND P4, PT, R30, -126, PT ;  /* 0xc2fc00001e00780b */ /* 0x000fe20003f8e000 */
[--C-:B------:R-:W-:Y:S01]  /*3280*/  FFMA R46, R46, UR22, -R21.reuse ;  /* 0x000000162e2e7c23 */ /* 0x100fe20008000815 */
[--C-:B------:R-:W-:Y:S01]  /*3290*/  FFMA R50, R50, UR22, -R21.reuse ;  /* 0x0000001632327c23 */ /* 0x100fe20008000815 */
[--C-:B------:R-:W-:Y:S01]  /*32a0*/  FFMA R47, R47, UR22, -R21.reuse ;  /* 0x000000162f2f7c23 */ /* 0x100fe20008000815 */
[--C-:B------:R-:W-:Y:S01]  /*32b0*/  FFMA R51, R51, UR22, -R21.reuse ;  /* 0x0000001633337c23 */ /* 0x100fe20008000815 */
[----:B------:R-:W-:Y:S01]  /*32c0*/  @!P3 FMUL R26, R26, 0.5 ;  /* 0x3f0000001a1ab820 */ /* 0x000fe20000400000 */
[----:B--2---:R-:W-:Y:S01]  /*32d0*/  @!P2 FMUL R15, R15, R15 ;  /* 0x0000000f0f0fa220 */ /* 0x004fe20000400000 */
[----:B------:R-:W2:Y:S01]  /*32e0*/  MUFU.EX2 R19, R52 ;  /* 0x0000003400137308 */ /* 0x000ea20000000800 */
[----:B------:R-:W-:Y:S01]  /*32f0*/  FSETP.GEU.AND P2, PT, R27, -126, PT ;  /* 0xc2fc00001b00780b */ /* 0x000fe20003f4e000 */
[--C-:B------:R-:W-:Y:S01]  /*3300*/  FFMA R54, R54, UR22, -R21.reuse ;  /* 0x0000001636367c23 */ /* 0x100fe20008000815 */
[----:B------:R-:W-:Y:S01]  /*3310*/  FFMA R55, R55, UR22, -R21 ;  /* 0x0000001637377c23 */ /* 0x000fe20008000815 */
[----:B------:R-:W-:-:S02]  /*3320*/  F2FP.F16.F32.PACK_AB R24, R25, R24 ;  /* 0x000000181918723e */ /* 0x000fc400000000ff */
[----:B------:R-:W-:Y:S01]  /*3330*/  @!P4 FMUL R30, R30, 0.5 ;  /* 0x3f0000001e1ec820 */ /* 0x000fe20000400000 */
[----:B------:R-:W-:Y:S01]  /*3340*/  F2FP.F16.F32.PACK_AB R92, R8, R15 ;  /* 0x0000000f085c723e */ /* 0x000fe200000000ff */
[----:B------:R3:W4:Y:S01]  /*3350*/  MUFU.EX2 R40, R26 ;  /* 0x0000001a00287308 */ /* 0x0007220000000800 */
[----:B-1----:R-:W-:Y:S01]  /*3360*/  @!P5 FMUL R16, R16, R16 ;  /* 0x000000101010d220 */ /* 0x002fe20000400000 */
[----:B------:R-:W-:-:S04]  /*3370*/  FSETP.GEU.AND P5, PT, R41, -126, PT ;  /* 0xc2fc00002900780b */ /* 0x000fc80003fae000 */
[----:B------:R-:W-:Y:S02]  /*3380*/  @!P2 FMUL R27, R27, 0.5 ;  /* 0x3f0000001b1ba820 */ /* 0x000fe40000400000 */
[----:B------:R1:W5:Y:S01]  /*3390*/  MUFU.EX2 R34, R30 ;  /* 0x0000001e00227308 */ /* 0x0003620000000800 */
[----:B---3--:R-:W-:Y:S01]  /*33a0*/  FFMA R26, R35, UR22, -R21 ;  /* 0x00000016231a7c23 */ /* 0x008fe20008000815 */
[----:B--2---:R-:W-:Y:S01]  /*33b0*/  @!P6 FMUL R19, R19, R19 ;  /* 0x000000131313e220 */ /* 0x004fe20000400000 */
[----:B------:R-:W-:-:S04]  /*33c0*/  FSETP.GEU.AND P6, PT, R22, -126, PT ;  /* 0xc2fc00001600780b */ /* 0x000fc80003fce000 */
[----:B------:R-:W-:Y:S01]  /*33d0*/  @!P5 FMUL R41, R41, 0.5 ;  /* 0x3f0000002929d820 */ /* 0x000fe20000400000 */
[----:B------:R2:W3:Y:S01]  /*33e0*/  MUFU.EX2 R31, R27 ;  /* 0x0000001b001f7308 */ /* 0x0004e20000000800 */
[----:B----4-:R-:W-:Y:S01]  /*33f0*/  @!P3 FMUL R40, R40, R40 ;  /* 0x000000282828b220 */ /* 0x010fe20000400000 */
[----:B------:R-:W-:Y:S01]  /*3400*/  FSETP.GEU.AND P3, PT, R26, -126, PT ;  /* 0xc2fc00001a00780b */ /* 0x000fe20003f6e000 */
[----:B-1----:R-:W-:Y:S01]  /*3410*/  FFMA R30, R39, UR22, -R21 ;  /* 0x00000016271e7c23 */ /* 0x002fe20008000815 */
[----:B------:R-:W-:-:S04]  /*3420*/  F2FP.F16.F32.PACK_AB R94, R16, R19 ;  /* 0x00000013105e723e */ /* 0x000fc800000000ff */
[----:B------:R-:W-:Y:S01]  /*3430*/  @!P6 FMUL R22, R22, 0.5 ;  /* 0x3f0000001616e820 */ /* 0x000fe20000400000 */
[----:B-----5:R-:W-:Y:S01]  /*3440*/  @!P4 FMUL R34, R34, R34 ;  /* 0x000000222222c220 */ /* 0x020fe20000400000 */
[----:B--2---:R-:W-:Y:S01]  /*3450*/  FFMA R27, R38, UR22, -R21 ;  /* 0x00000016261b7c23 */ /* 0x004fe20008000815 */
[----:B------:R-:W-:Y:S01]  /*3460*/  FSETP.GEU.AND P4, PT, R30, -126, PT ;  /* 0xc2fc00001e00780b */ /* 0x000fe20003f8e000 */
[----:B------:R-:W1:Y:S03]  /*3470*/  MUFU.EX2 R41, R41 ;  /* 0x0000002900297308 */ /* 0x000e660000000800 */
[----:B------:R-:W-:Y:S01]  /*3480*/  @!P3 FMUL R26, R26, 0.5 ;  /* 0x3f0000001a1ab820 */ /* 0x000fe20000400000 */
[----:B---3--:R-:W-:Y:S01]  /*3490*/  @!P2 FMUL R31, R31, R31 ;  /* 0x0000001f1f1fa220 */ /* 0x008fe20000400000 */
[----:B------:R-:W-:-:S03]  /*34a0*/  FSETP.GEU.AND P2, PT, R27, -126, PT ;  /* 0xc2fc00001b00780b */ /* 0x000fc60003f4e000 */
[----:B------:R2:W3:Y:S01]  /*34b0*/  MUFU.EX2 R35, R22 ;  /* 0x0000001600237308 */ /* 0x0004e20000000800 */
[----:B------:R-:W-:-:S03]  /*34c0*/  F2FP.F16.F32.PACK_AB R25, R31, R40 ;  /* 0x000000281f19723e */ /* 0x000fc600000000ff */
[----:B------:R-:W-:-:S04]  /*34d0*/  @!P4 FMUL R30, R30, 0.5 ;  /* 0x3f0000001e1ec820 */ /* 0x000fc80000400000 */
[----:B------:R4:W5:Y:S01]  /*34e0*/  MUFU.EX2 R38, R26 ;  /* 0x0000001a00267308 */ /* 0x0009620000000800 */
[----:B--2---:R-:W-:Y:S01]  /*34f0*/  FFMA R22, R42, UR22, -R21 ;  /* 0x000000162a167c23 */ /* 0x004fe20008000815 */
[----:B-1----:R-:W-:Y:S01]  /*3500*/  @!P5 FMUL R41, R41, R41 ;  /* 0x000000292929d220 */ /* 0x002fe20000400000 */
[----:B------:R-:W-:Y:S01]  /*3510*/  @!P2 FMUL R27, R27, 0.5 ;  /* 0x3f0000001b1ba820 */ /* 0x000fe20000400000 */
[----:B------:R-:W-:Y:S01]  /*3520*/  FSETP.GEU.AND P5, PT, R44, -126, PT ;  /* 0xc2fc00002c00780b */ /* 0x000fe20003fae000 */
[----:B------:R-:W-:-:S03]  /*3530*/  FADD R21, R29, R14 ;  /* 0x0000000e1d157221 */ /* 0x000fc60000000000 */
[----:B------:R-:W1:Y:S01]  /*3540*/  MUFU.EX2 R42, R30 ;  /* 0x0000001e002a7308 */ /* 0x000e620000000800 */
[----:B---3--:R-:W-:Y:S01]  /*3550*/  @!P6 FMUL R35, R35, R35 ;  /* 0x000000232323e220 */ /* 0x008fe20000400000 */
[----:B------:R-:W-:Y:S01]  /*3560*/  FSETP.GEU.AND P6, PT, R22, -126, PT ;  /* 0xc2fc00001600780b */ /* 0x000fe20003fce000 */
[----:B----4-:R-:W-:-:S04]  /*3570*/  FADD R26, R37, R16 ;  /* 0x00000010251a7221 */ /* 0x010fc80000000000 */
[----:B------:R-:W-:Y:S01]  /*3580*/  FADD R21, R21, R26 ;  /* 0x0000001a15157221 */ /* 0x000fe20000000000 */
[----:B------:R2:W3:Y:S01]  /*3590*/  MUFU.EX2 R39, R27 ;  /* 0x0000001b00277308 */ /* 0x0004e20000000800 */
[----:B-----5:R-:W-:Y:S01]  /*35a0*/  @!P3 FMUL R38, R38, R38 ;  /* 0x000000262626b220 */ /* 0x020fe20000400000 */
[----:B------:R-:W-:Y:S01]  /*35b0*/  FSETP.GEU.AND P3, PT, R46, -126, PT ;  /* 0xc2fc00002e00780b */ /* 0x000fe20003f6e000 */
[----:B------:R-:W-:-:S04]  /*35c0*/  @!P5 FMUL R44, R44, 0.5 ;  /* 0x3f0000002c2cd820 */ /* 0x000fc80000400000 */
[----:B------:R-:W-:Y:S01]  /*35d0*/  @!P6 FMUL R22, R22, 0.5 ;  /* 0x3f0000001616e820 */ /* 0x000fe20000400000 */
[----:B-1----:R-:W-:Y:S01]  /*35e0*/  @!P4 FMUL R42, R42, R42 ;  /* 0x0000002a2a2ac220 */ /* 0x002fe20000400000 */
[----:B------:R-:W-:Y:S02]  /*35f0*/  FSETP.GEU.AND P4, PT, R50, -126, PT ;  /* 0xc2fc00003200780b */ /* 0x000fe40003f8e000 */
[----:B------:R1:W4:Y:S01]  /*3600*/  MUFU.EX2 R43, R22 ;  /* 0x00000016002b7308 */ /* 0x0003220000000800 */
[----:B--2---:R-:W-:-:S03]  /*3610*/  FADD R27, R36, R19 ;  /* 0x00000013241b7221 */ /* 0x004fc60000000000 */
[----:B------:R-:W-:Y:S01]  /*3620*/  @!P3 FMUL R46, R46, 0.5 ;  /* 0x3f0000002e2eb820 */ /* 0x000fe20000400000 */
[----:B---3--:R-:W-:Y:S01]  /*3630*/  @!P2 FMUL R39, R39, R39 ;  /* 0x000000272727a220 */ /* 0x008fe20000400000 */
[----:B------:R-:W-:Y:S02]  /*3640*/  FSETP.GEU.AND P2, PT, R47, -126, PT ;  /* 0xc2fc00002f00780b */ /* 0x000fe40003f4e000 */
[----:B------:R-:W2:Y:S01]  /*3650*/  MUFU.EX2 R44, R44 ;  /* 0x0000002c002c7308 */ /* 0x000ea20000000800 */
[----:B-1----:R-:W-:Y:S02]  /*3660*/  FADD R22, R32, R15 ;  /* 0x0000000f20167221 */ /* 0x002fe40000000000 */
[----:B------:R-:W-:Y:S02]  /*3670*/  @!P4 FMUL R50, R50, 0.5 ;  /* 0x3f0000003232c820 */ /* 0x000fe40000400000 */
[----:B------:R-:W-:-:S03]  /*3680*/  FADD R9, R9, R22 ;  /* 0x0000001609097221 */ /* 0x000fc60000000000 */
[----:B------:R1:W3:Y:S01]  /*3690*/  MUFU.EX2 R45, R46 ;  /* 0x0000002e002d7308 */ /* 0x0002e20000000800 */
[----:B----4-:R-:W-:Y:S01]  /*36a0*/  @!P6 FMUL R43, R43, R43 ;  /* 0x0000002b2b2be220 */ /* 0x010fe20000400000 */
[----:B------:R-:W-:Y:S01]  /*36b0*/  FSETP.GEU.AND P6, PT, R51, -126, PT ;  /* 0xc2fc00003300780b */ /* 0x000fe20003fce000 */
[----:B------:R-:W-:-:S05]  /*36c0*/  @!P2 FMUL R47, R47, 0.5 ;  /* 0x3f0000002f2fa820 */ /* 0x000fca0000400000 */
[----:B------:R-:W4:Y:S01]  /*36d0*/  MUFU.EX2 R50, R50 ;  /* 0x0000003200327308 */ /* 0x000f220000000800 */
[----:B--2---:R-:W-:Y:S01]  /*36e0*/  @!P5 FMUL R44, R44, R44 ;  /* 0x0000002c2c2cd220 */ /* 0x004fe20000400000 */
[----:B------:R-:W-:Y:S01]  /*36f0*/  FSETP.GEU.AND P5, PT, R54, -126, PT ;  /* 0xc2fc00003600780b */ /* 0x000fe20003fae000 */
[----:B-1----:R-:W-:Y:S01]  /*3700*/  FMUL R46, R20, UR22 ;  /* 0x00000016142e7c20 */ /* 0x002fe20008400000 */
[----:B------:R-:W-:Y:S01]  /*3710*/  FADD R20, R33, R8 ;  /* 0x0000000821147221 */ /* 0x000fe20000000000 */
[----:B------:R-:W-:Y:S01]  /*3720*/  FADD R22, R31, R44 ;  /* 0x0000002c1f167221 */ /* 0x000fe20000000000 */
[----:B------:R-:W-:Y:S01]  /*3730*/  F2FP.F16.F32.PACK_AB R31, R42, R39 ;  /* 0x000000272a1f723e */ /* 0x000fe200000000ff */
[----:B------:R-:W-:Y:S01]  /*3740*/  @!P6 FMUL R51, R51, 0.5 ;  /* 0x3f0000003333e820 */ /* 0x000fe20000400000 */
[----:B------:R1:W2:Y:S01]  /*3750*/  MUFU.EX2 R48, R47 ;  /* 0x0000002f00307308 */ /* 0x0002a20000000800 */
[----:B---3--:R-:W-:Y:S01]  /*3760*/  @!P3 FMUL R45, R45, R45 ;  /* 0x0000002d2d2db220 */ /* 0x008fe20000400000 */
[----:B------:R-:W-:Y:S01]  /*3770*/  FSETP.GEU.AND P3, PT, R55, -126, PT ;  /* 0xc2fc00003700780b */ /* 0x000fe20003f6e000 */
[----:B------:R-:W-:Y:S01]  /*3780*/  FADD R30, R7, R20 ;  /* 0x00000014071e7221 */ /* 0x000fe20000000000 */
[----:B------:R-:W-:Y:S01]  /*3790*/  FADD R20, R28, R13 ;  /* 0x0000000d1c147221 */ /* 0x000fe20000000000 */
[----:B------:R-:W-:-:S02]  /*37a0*/  FADD R26, R34, R45 ;  /* 0x0000002d221a7221 */ /* 0x000fc40000000000 */
[----:B------:R-:W-:Y:S01]  /*37b0*/  @!P5 FMUL R54, R54, 0.5 ;  /* 0x3f0000003636d820 */ /* 0x000fe20000400000 */
[----:B------:R-:W3:Y:S01]  /*37c0*/  MUFU.EX2 R51, R51 ;  /* 0x0000003300337308 */ /* 0x000ee20000000800 */
[----:B----4-:R-:W-:Y:S01]  /*37d0*/  @!P4 FMUL R50, R50, R50 ;  /* 0x000000323232c220 */ /* 0x010fe20000400000 */
[----:B------:R-:W-:Y:S01]  /*37e0*/  FSETP.GEU.AND P4, PT, R46, -126, PT ;  /* 0xc2fc00002e00780b */ /* 0x000fe20003f8e000 */
[----:B------:R-:W-:Y:S01]  /*37f0*/  FADD R20, R20, R27 ;  /* 0x0000001b14147221 */ /* 0x000fe20000000000 */
[----:B------:R-:W-:Y:S01]  /*3800*/  FADD R30, R30, R21 ;  /* 0x000000151e1e7221 */ /* 0x000fe20000000000 */
[----:B-1----:R-:W-:Y:S02]  /*3810*/  FADD R47, R41, R50 ;  /* 0x00000032292f7221 */ /* 0x002fe40000000000 */
[----:B------:R-:W-:Y:S01]  /*3820*/  @!P3 FMUL R55, R55, 0.5 ;  /* 0x3f0000003737b820 */ /* 0x000fe20000400000 */
[----:B------:R-:W1:Y:S01]  /*3830*/  MUFU.EX2 R54, R54 ;  /* 0x0000003600367308 */ /* 0x000e620000000800 */
[----:B--2---:R-:W-:Y:S01]  /*3840*/  @!P2 FMUL R48, R48, R48 ;  /* 0x000000303030a220 */ /* 0x004fe20000400000 */
[----:B------:R-:W-:Y:S01]  /*3850*/  FSETP.GEU.AND P2, PT, R10, -126, PT ;  /* 0xc2fc00000a00780b */ /* 0x000fe20003f4e000 */
[----:B------:R-:W-:-:S02]  /*3860*/  FADD R9, R9, R20 ;  /* 0x0000001409097221 */ /* 0x000fc40000000000 */
[----:B------:R-:W-:Y:S02]  /*3870*/  FADD R27, R35, R48 ;  /* 0x00000030231b7221 */ /* 0x000fe40000000000 */
[----:B------:R-:W-:Y:S01]  /*3880*/  @!P4 FMUL R46, R46, 0.5 ;  /* 0x3f0000002e2ec820 */ /* 0x000fe20000400000 */
[----:B------:R-:W2:Y:S01]  /*3890*/  MUFU.EX2 R55, R55 ;  /* 0x0000003700377308 */ /* 0x000ea20000000800 */
[----:B---3--:R-:W-:Y:S01]  /*38a0*/  @!P6 FMUL R51, R51, R51 ;  /* 0x000000333333e220 */ /* 0x008fe20000400000 */
[----:B------:R-:W-:Y:S01]  /*38b0*/  FADD R30, R9, R30 ;  /* 0x0000001e091e7221 */ /* 0x000fe20000000000 */
[----:B------:R-:W-:Y:S02]  /*38c0*/  SHF.L.U32 R9, R88, 0x1f, RZ ;  /* 0x0000001f58097819 */ /* 0x000fe400000006ff */
[----:B------:R-:W-:Y:S01]  /*38d0*/  FADD R49, R38, R51 ;  /* 0x0000003326317221 */ /* 0x000fe20000000000 */
[----:B------:R-:W-:Y:S01]  /*38e0*/  F2FP.F16.F32.PACK_AB R93, R51, R50 ;  /* 0x00000032335d723e */ /* 0x000fe200000000ff */
[----:B------:R-:W-:Y:S01]  /*38f0*/  @!P2 FMUL R10, R10, 0.5 ;  /* 0x3f0000000a0aa820 */ /* 0x000fe20000400000 */
[----:B------:R-:W3:Y:S01]  /*3900*/  MUFU.EX2 R46, R46 ;  /* 0x0000002e002e7308 */ /* 0x000ee20000000800 */
[----:B-1----:R-:W-:Y:S01]  /*3910*/  @!P5 FMUL R54, R54, R54 ;  /* 0x000000363636d220 */ /* 0x002fe20000400000 */
[----:B------:R-:W-:-:S03]  /*3920*/  FADD R22, R22, R49 ;  /* 0x0000003116167221 */ /* 0x000fc60000000000 */
[----:B------:R-:W-:-:S03]  /*3930*/  FADD R53, R39, R54 ;  /* 0x0000003627357221 */ /* 0x000fc60000000000 */
[----:B------:R1:W4:Y:S01]  /*3940*/  MUFU.EX2 R7, R10 ;  /* 0x0000000a00077308 */ /* 0x0003220000000800 */
[----:B--2---:R-:W-:Y:S01]  /*3950*/  @!P3 FMUL R55, R55, R55 ;  /* 0x000000373737b220 */ /* 0x004fe20000400000 */
[----:B------:R-:W-:Y:S01]  /*3960*/  FADD R53, R26, R53 ;  /* 0x000000351a357221 */ /* 0x000fe20000000000 */
[----:B------:R-:W-:Y:S02]  /*3970*/  F2FP.F16.F32.PACK_AB R26, R29, R28 ;  /* 0x0000001c1d1a723e */ /* 0x000fe400000000ff */
[----:B------:R-:W-:Y:S01]  /*3980*/  FADD R52, R42, R55 ;  /* 0x000000372a347221 */ /* 0x000fe20000000000 */
[----:B------:R-:W-:Y:S02]  /*3990*/  F2FP.F16.F32.PACK_AB R28, R33, R32 ;  /* 0x00000020211c723e */ /* 0x000fe400000000ff */
[----:B------:R-:W-:Y:S01]  /*39a0*/  F2FP.F16.F32.PACK_AB R29, R38, R41 ;  /* 0x00000029261d723e */ /* 0x000fe200000000ff */
[----:B-1----:R-:W-:Y:S01]  /*39b0*/  FADD R10, R40, R43 ;  /* 0x0000002b280a7221 */ /* 0x002fe20000000000 */
[----:B------:R-:W-:Y:S01]  /*39c0*/  FADD R27, R27, R52 ;  /* 0x000000341b1b7221 */ /* 0x000fe20000000000 */
[----:B---3--:R-:W-:Y:S01]  /*39d0*/  @!P4 FMUL R46, R46, R46 ;  /* 0x0000002e2e2ec220 */ /* 0x008fe20000400000 */
[----:B------:R-:W-:Y:S01]  /*39e0*/  F2FP.F16.F32.PACK_AB R32, R12, R11 ;  /* 0x0000000b0c20723e */ /* 0x000fe200000000ff */
[----:B------:R-:W-:Y:S01]  /*39f0*/  FADD R10, R10, R47 ;  /* 0x0000002f0a0a7221 */ /* 0x000fe20000000000 */
[----:B------:R-:W-:Y:S01]  /*3a00*/  FADD R27, R22, R27 ;  /* 0x0000001b161b7221 */ /* 0x000fe20000000000 */
[-C--:B------:R-:W-:Y:S01]  /*3a10*/  FMUL R58, R58, R46.reuse ;  /* 0x0000002e3a3a7220 */ /* 0x080fe20000400000 */
[-C--:B------:R-:W-:Y:S01]  /*3a20*/  FMUL R59, R59, R46.reuse ;  /* 0x0000002e3b3b7220 */ /* 0x080fe20000400000 */
[----:B------:R-:W-:Y:S01]  /*3a30*/  FADD R10, R10, R53 ;  /* 0x000000350a0a7221 */ /* 0x000fe20000000000 */
[----:B----4-:R-:W-:Y:S01]  /*3a40*/  @!P2 FMUL R7, R7, R7 ;  /* 0x000000070707a220 */ /* 0x010fe20000400000 */
[----:B------:R1:W2:Y:S01]  /*3a50*/  SYNCS.PHASECHK.TRANS64.TRYWAIT P2, [UR6+0x12400], R9 ;  /* 0x01240009ff0075a7 */ /* 0x0002a20008040146 */
[----:B------:R-:W-:Y:S01]  /*3a60*/  FMUL R62, R62, R46 ;  /* 0x0000002e3e3e7220 */ /* 0x000fe20000400000 */
[----:B------:R-:W-:Y:S01]  /*3a70*/  FADD R27, R10, R27 ;  /* 0x0000001b0a1b7221 */ /* 0x000fe20000000000 */
[----:B------:R-:W-:Y:S01]  /*3a80*/  FFMA R0, R7, R0, R30 ;  /* 0x0000000007007223 */ /* 0x000fe2000000001e */
[-C--:B------:R-:W-:Y:S01]  /*3a90*/  FMUL R56, R56, R7.reuse ;  /* 0x0000000738387220 */ /* 0x080fe20000400000 */
[----:B------:R-:W-:Y:S01]  /*3aa0*/  FMUL R57, R57, R7 ;  /* 0x0000000739397220 */ /* 0x000fe20000400000 */
[----:B------:R-:W-:Y:S01]  /*3ab0*/  FFMA R3, R46, R3, R27 ;  /* 0x000000032e037223 */ /* 0x000fe2000000001b */
[----:B------:R-:W-:Y:S01]  /*3ac0*/  F2FP.F16.F32.PACK_AB R27, R35, R34 ;  /* 0x00000022231b723e */ /* 0x000fe200000000ff */
[-C--:B------:R-:W-:Y:S01]  /*3ad0*/  FMUL R60, R60, R7.reuse ;  /* 0x000000073c3c7220 */ /* 0x080fe20000400000 */
        /* <DEDUP_REMOVED lines=12> */
[----:B------:R-:W-:Y:S01]  /*3ba0*/  FMUL R85, R85, R7 ;  /* 0x0000000755557220 */ /* 0x000fe20000400000 */
        /* <DEDUP_REMOVED lines=13> */
[----:B------:R-:W-:-:S02]  /*3c80*/  F2FP.F16.F32.PACK_AB R30, R37, R36 ;  /* 0x00000024251e723e */ /* 0x000fc400000000ff */
[----:B------:R-:W-:Y:S02]  /*3c90*/  F2FP.F16.F32.PACK_AB R33, R44, R43 ;  /* 0x0000002b2c21723e */ /* 0x000fe400000000ff */
[----:B------:R-:W-:Y:S02]  /*3ca0*/  F2FP.F16.F32.PACK_AB R34, R14, R13 ;  /* 0x0000000d0e22723e */ /* 0x000fe400000000ff */
[----:B------:R-:W-:Y:S01]  /*3cb0*/  F2FP.F16.F32.PACK_AB R35, R48, R45 ;  /* 0x0000002d3023723e */ /* 0x000fe200000000ff */
[----:B-12---:R-:W-:Y:S06]  /*3cc0*/  @!P0 BRA `(.L_x_29) ;  /* 0x0000000000048947 */ /* 0x006fec0003800000 */
[----:B------:R-:W-:Y:S01]  /*3cd0*/  BPT.TRAP 0x1 ;  /* 0x000000040000795c */ /* 0x000fe20000300000 */
.L_x_29:
[----:B------:R-:W-:Y:S05]  /*3ce0*/  @P2 BRA `(.L_x_30) ;  /* 0x0000000000082947 */ /* 0x000fea0003800000 */
[----:B------:R-:W1:Y:S02]  /*3cf0*/  SYNCS.PHASECHK.TRANS64.TRYWAIT P2, [UR6+0x12400], R9 ;  /* 0x01240009ff0075a7 */ /* 0x000e640008040146 */
[----:B-1----:R-:W-:Y:S05]  /*3d00*/  @!P2 BRA `(.L_x_31) ;  /* 0x0000003000c0a947 */ /* 0x002fea0003800000 */
.L_x_30:
[----:B------:R-:W-:Y:S01]  /*3d10*/  ULEA UR10, UR36, UR48, 0x9 ;  /* 0x00000030240a7291 */ /* 0x000fe2000f8e483f */
[----:B------:R-:W-:Y:S01]  /*3d20*/  WARPGROUP.ARRIVE ;  /* 0x00000000000079c5 */ /* 0x000fe20000000000 */
[----:B------:R-:W-:Y:S01]  /*3d30*/  UMOV UR7, 0x40000040 ;  /* 0x4000004000077882 */ /* 0x000fe20000000000 */
[----:B------:R-:W-:-:S04]  /*3d40*/  F2FP.F16.F32.PACK_AB R95, R55, R54 ;  /* 0x00000036375f723e */ /* 0x000fc800000000ff */
[----:B------:R-:W-:Y:S02]  /*3d50*/  UMOV UR6, UR10 ;  /* 0x0000000a00067c82 */ /* 0x000fe40008000000 */
        /* <DEDUP_REMOVED lines=19> */
.L_x_32:
[----:B------:R-:W-:-:S04]  /*3e90*/  ULEA UR6, UR21, UR49, 0x3 ;  /* 0x0000003115067291 */ /* 0x000fc8000f8e183f */
[----:B------:R-:W-:-:S04]  /*3ea0*/  UIADD3 UR6, UR6, 0x12428, URZ ;  /* 0x0001242806067890 */ /* 0x000fc8000fffe03f */
[----:B------:R-:W-:-:S09]  /*3eb0*/  UPRMT UR6, URZ, 0x654, UR6 ;  /* 0x000006543f067896 */ /* 0x000fd20008000006 */
[----:B------:R-:W-:Y:S01]  /*3ec0*/  SYNCS.ARRIVE.TRANS64.RED.A1T0 RZ, [UR6], RZ ;  /* 0x000000ffffff79a7 */ /* 0x000fe20008100406 */
[----:B------:R-:W-:Y:S05]  /*3ed0*/  @P1 BRA `(.L_x_33) ;  /* 0x0000000000041947 */ /* 0x000fea0003800000 */
[----:B------:R-:W-:Y:S01]  /*3ee0*/  BPT.TRAP 0x1 ;  /* 0x000000040000795c */ /* 0x000fe20000300000 */
.L_x_33:
[----:B------:R-:W-:-:S04]  /*3ef0*/  UIADD3 UR21, UR21, 0x1, URZ ;  /* 0x0000000115157890 */ /* 0x000fc8000fffe03f */
[----:B------:R-:W-:-:S04]  /*3f00*/  UISETP.NE.AND UP0, UPT, UR21, 0x5, UPT ;  /* 0x000000051500788c */ /* 0x000fc8000bf05270 */
[----:B------:R-:W-:Y:S01]  /*3f10*/  USEL UR21, UR21, URZ, UP0 ;  /* 0x0000003f15157287 */ /* 0x000fe20008000000 */
[----:B------:R-:W-:Y:S11]  /*3f20*/  @!P0 BRA `(.L_x_34) ;  /* 0x0000000000048947 */ /* 0x000ff60003800000 */
[----:B------:R-:W-:Y:S01]  /*3f30*/  BPT.TRAP 0x1 ;  /* 0x000000040000795c */ /* 0x000fe20000300000 */
.L_x_34:
[----:B------:R-:W-:-:S04]  /*3f40*/  ULEA UR6, UR21, UR49, 0x3 ;  /* 0x0000003115067291 */ /* 0x000fc8000f8e183f */
[----:B------:R-:W-:-:S04]  /*3f50*/  UIADD3 UR6, UR6, 0x12428, URZ ;  /* 0x0001242806067890 */ /* 0x000fc8000fffe03f */
[----:B------:R-:W-:-:S09]  /*3f60*/  UPRMT UR6, URZ, 0x654, UR6 ;  /* 0x000006543f067896 */ /* 0x000fd20008000006 */
[----:B------:R-:W-:Y:S01]  /*3f70*/  SYNCS.ARRIVE.TRANS64.RED.A1T0 RZ, [UR6], RZ ;  /* 0x000000ffffff79a7 */ /* 0x000fe20008100406 */
[----:B------:R-:W-:Y:S05]  /*3f80*/  @P1 BRA `(.L_x_35) ;  /* 0x0000000000041947 */ /* 0x000fea0003800000 */
[----:B------:R-:W-:Y:S01]  /*3f90*/  BPT.TRAP 0x1 ;  /* 0x000000040000795c */ /* 0x000fe20000300000 */
.L_x_35:
[----:B------:R-:W-:Y:S01]  /*3fa0*/  UIADD3 UR36, UR36, 0x1, URZ ;  /* 0x0000000124247890 */ /* 0x000fe2000fffe03f */
[C---:B------:R-:W-:Y:S01]  /*3fb0*/  ISETP.GT.AND P2, PT, R6.reuse, 0x2, PT ;  /* 0x000000020600780c */ /* 0x040fe20003f44270 */
[----:B------:R-:W-:Y:S01]  /*3fc0*/  UIADD3 UR21, UR21, 0x1, URZ ;  /* 0x0000000115157890 */ /* 0x000fe2000fffe03f */
[----:B------:R-:W-:Y:S01]  /*3fd0*/  VIADD R6, R6, 0xffffffff ;  /* 0xffffffff06067836 */ /* 0x000fe20000000000 */
[----:B------:R-:W-:Y:S01]  /*3fe0*/  UISETP.NE.AND UP1, UPT, UR36, 0x5, UPT ;  /* 0x000000052400788c */ /* 0x000fe2000bf25270 */
[----:B------:R-:W-:Y:S01]  /*3ff0*/  MOV R7, R4 ;  /* 0x0000000400077202 */ /* 0x000fe20000000f00 */
[----:B------:R-:W-:Y:S01]  /*4000*/  UISETP.NE.AND UP0, UPT, UR21, 0x5, UPT ;  /* 0x000000051500788c */ /* 0x000fe2000bf05270 */
[----:B-1----:R-:W-:Y:S01]  /*4010*/  IMAD.MOV.U32 R9, RZ, RZ, R5 ;  /* 0x000000ffff097224 */ /* 0x002fe200078e0005 */
[----:B------:R-:W-:Y:S02]  /*4020*/  USEL UR6, URZ, 0x1, UP1 ;  /* 0x000000013f067887 */ /* 0x000fe40008800000 */
[----:B------:R-:W-:-:S02]  /*4030*/  USEL UR21, UR21, URZ, UP0 ;  /* 0x0000003f15157287 */ /* 0x000fc40008000000 */
[----:B------:R-:W-:Y:S02]  /*4040*/  USEL UR36, UR36, URZ, UP1 ;  /* 0x0000003f24247287 */ /* 0x000fe40008800000 */
[----:B------:R-:W-:Y:S01]  /*4050*/  LOP3.LUT R16, R88, UR6, RZ, 0x3c, !PT ;  /* 0x0000000658107c12 */ /* 0x000fe2000f8e3cff */
[----:B------:R-:W-:Y:S09]  /*4060*/  @P2 BRA `(.L_x_36) ;  /* 0xffffffe400e02947 */ /* 0x000ff2000383ffff */
.L_x_25:
[----:B------:R-:W-:-:S04]  /*4070*/  ULOP3.LUT UR4, UR50, 0x1, URZ, 0xfc, !UPT ;  /* 0x0000000132047892 */ /* 0x000fc8000f8efc3f */
[----:B------:R-:W-:-:S06]  /*4080*/  UISETP.NE.AND UP0, UPT, UR4, 0x3, UPT ;  /* 0x000000030400788c */ /* 0x000fcc000bf05270 */
[----:B------:R-:W-:-:S13]  /*4090*/  PLOP3.LUT P2, PT, PT, PT, UP0, 0x80, 0x0 ;  /* 0x000000000000781c */ /* 0x000fda0003f4f008 */
[----:B------:R-:W-:Y:S05]  /*40a0*/  @!P2 BRA `(.L_x_37) ;  /* 0x000000000004a947 */ /* 0x000fea0003800000 */
[----:B------:R-:W-:Y:S01]  /*40b0*/  BPT.TRAP 0x1 ;  /* 0x000000040000795c */ /* 0x000fe20000300000 */
.L_x_37:
[----:B------:R-:W-:Y:S02]  /*40c0*/  UISETP.GT.U32.AND UP0, UPT, UR50, 0x1, UPT ;  /* 0x000000013200788c */ /* 0x000fe4000bf04070 */
[----:B------:R-:W-:-:S04]  /*40d0*/  ULEA UR4, UR38, UR49, 0x3 ;  /* 0x0000003126047291 */ /* 0x000fc8000f8e183f */
[----:B------:R-:W-:Y:S01]  /*40e0*/  UIADD3 UR4, UR4, 0x12460, URZ ;  /* 0x0001246004047890 */ /* 0x000fe2000fffe03f */
[----:B------:R-:W-:-:S03]  /*40f0*/  PLOP3.LUT P2, PT, PT, PT, UP0, 0x80, 0x0 ;  /* 0x000000000000781c */ /* 0x000fc60003f4f008 */
[----:B------:R-:W-:-:S09]  /*4100*/  UPRMT UR4, URZ, 0x654, UR4 ;  /* 0x000006543f047896 */ /* 0x000fd20008000004 */
[----:B------:R-:W-:Y:S01]  /*4110*/  SYNCS.ARRIVE.TRANS64.RED.A1T0 RZ, [UR4], RZ ;  /* 0x000000ffffff79a7 */ /* 0x000fe20008100404 */
[----:B------:R-:W-:Y:S05]  /*4120*/  @P2 BRA `(.L_x_38) ;  /* 0x0000000000042947 */ /* 0x000fea0003800000 */
[----:B------:R-:W-:Y:S01]  /*4130*/  BPT.TRAP 0x1 ;  /* 0x000000040000795c */ /* 0x000fe20000300000 */
.L_x_38:
[----:B------:R-:W-:Y:S05]  /*4140*/  @!P0 BRA `(.L_x_39) ;  /* 0x0000000000048947 */ /* 0x000fea0003800000 */
[----:B------:R-:W-:Y:S01]  /*4150*/  BPT.TRAP 0x1 ;  /* 0x000000040000795c */ /* 0x000fe20000300000 */
.L_x_39:
[----:B------:R-:W-:-:S04]  /*4160*/  ULEA UR21, UR21, UR49, 0x3 ;  /* 0x0000003115157291 */ /* 0x000fc8000f8e183f */
[----:B------:R-:W-:-:S04]  /*4170*/  UIADD3 UR21, UR21, 0x12428, URZ ;  /* 0x0001242815157890 */ /* 0x000fc8000fffe03f */
[----:B------:R-:W-:-:S09]  /*4180*/  UPRMT UR21, URZ, 0x654, UR21 ;  /* 0x000006543f157896 */ /* 0x000fd20008000015 */
[----:B------:R-:W-:Y:S01]  /*4190*/  SYNCS.ARRIVE.TRANS64.RED.A1T0 RZ, [UR21], RZ ;  /* 0x000000ffffff79a7 */ /* 0x000fe20008100415 */
[----:B------:R-:W-:Y:S05]  /*41a0*/  @P1 BRA `(.L_x_40) ;  /* 0x0000000000041947 */ /* 0x000fea0003800000 */
[----:B------:R-:W-:Y:S01]  /*41b0*/  BPT.TRAP 0x1 ;  /* 0x000000040000795c */ /* 0x000fe20000300000 */
.L_x_40:
[----:B------:R-:W1:Y:S01]  /*41c0*/  SHFL.BFLY PT, R7, R0, 0x1, 0x1f ;  /* 0x0c201f0000077f89 */ /* 0x000e6200000e0000 */
[----:B------:R-:W-:Y:S01]  /*41d0*/  BSSY B0, `(.L_x_41) ;  /* 0x0000023000007945 */ /* 0x000fe20003800000 */
[----:B------:R-:W-:Y:S01]  /*41e0*/  IMAD.MOV.U32 R9, RZ, RZ, 0x7f800000 ;  /* 0x7f800000ff097424 */ /* 0x000fe200078e00ff */
[----:B------:R-:W-:Y:S01]  /*41f0*/  MOV R10, 0x3f800000 ;  /* 0x3f800000000a7802 */ /* 0x000fe20000000f00 */
[----:B------:R-:W2:Y:S01]  /*4200*/  SHFL.BFLY PT, R6, R3, 0x1, 0x1f ;  /* 0x0c201f0003067f89 */ /* 0x000ea200000e0000 */
[----:B------:R-:W-:Y:S02]  /*4210*/  IMAD.MOV.U32 R11, RZ, RZ, 0x7f800000 ;  /* 0x7f800000ff0b7424 */ /* 0x000fe400078e00ff */
[----:B-1----:R-:W-:Y:S01]  /*4220*/  FADD R7, R7, R0 ;  /* 0x0000000007077221 */ /* 0x002fe20000000000 */
[----:B--2---:R-:W-:-:S04]  /*4230*/  FADD R15, R6, R3 ;  /* 0x00000003060f7221 */ /* 0x004fc80000000000 */
[----:B------:R-:W1:Y:S01]  /*4240*/  SHFL.BFLY PT, R8, R7, 0x2, 0x1f ;  /* 0x0c401f0007087f89 */ /* 0x000e6200000e0000 */
[----:B------:R-:W-:-:S03]  /*4250*/  IMAD.MOV.U32 R6, RZ, RZ, 0x3f800000 ;  /* 0x3f800000ff067424 */ /* 0x000fc600078e00ff */
[----:B------:R-:W2:Y:S01]  /*4260*/  SHFL.BFLY PT, R20, R15, 0x2, 0x1f ;  /* 0x0c401f000f147f89 */ /* 0x000ea200000e0000 */
[C---:B-1----:R-:W-:Y:S01]  /*4270*/  FSETP.NE.AND P0, PT, R7.reuse, -R8, PT ;  /* 0x800000080700720b */ /* 0x042fe20003f05000 */
[----:B------:R-:W-:Y:S01]  /*4280*/  FADD R3, R7, R8 ;  /* 0x0000000807037221 */ /* 0x000fe20000000000 */
[----:B--2---:R-:W-:-:S11]  /*4290*/  FADD R8, R15, R20 ;  /* 0x000000140f087221 */ /* 0x004fd60000000000 */
[----:B------:R-:W-:Y:S05]  /*42a0*/  @!P0 BRA `(.L_x_42) ;  /* 0x0000000000548947 */ /* 0x000fea0003800000 */
[----:B------:R-:W-:Y:S01]  /*42b0*/  IADD3 R0, R3, 0x1800000, RZ ;  /* 0x0180000003007810 */ /* 0x000fe20007ffe0ff */
[----:B------:R-:W-:Y:S03]  /*42c0*/  BSSY B1, `(.L_x_43) ;  /* 0x000000c000017945 */ /* 0x000fe60003800000 */
[----:B------:R-:W-:-:S04]  /*42d0*/  LOP3.LUT R0, R0, 0x7f800000, RZ, 0xc0, !PT ;  /* 0x7f80000000007812 */ /* 0x000fc800078ec0ff */
[----:B------:R-:W-:-:S13]  /*42e0*/  ISETP.GT.U32.AND P0, PT, R0, 0x1ffffff, PT ;  /* 0x01ffffff0000780c */ /* 0x000fda0003f04070 */
[----:B------:R-:W-:Y:S05]  /*42f0*/  @P0 BRA `(.L_x_44) ;  /* 0x0000000000100947 */ /* 0x000fea0003800000 */
[----:B------:R-:W-:-:S07]  /*4300*/  MOV R14, 0x4320 ;  /* 0x00004320000e7802 */ /* 0x000fce0000000f00 */
[----:B------:R-:W-:Y:S05]  /*4310*/  CALL.REL.NOINC `($__internal_0_$__cuda_sm20_rcp_rn_f32_slowpath) ;  /* 0x00000030004c7944 */ /* 0x000fea0003c00000 */
[----:B------:R-:W-:Y:S01]  /*4320*/  IMAD.MOV.U32 R6, RZ, RZ, R0 ;  /* 0x000000ffff067224 */ /* 0x000fe200078e0000 */
[----:B------:R-:W-:Y:S06]  /*4330*/  BRA `(.L_x_45) ;  /* 0x0000000000107947 */ /* 0x000fec0003800000 */
.L_x_44:
[----:B------:R-:W1:Y:S02]  /*4340*/  MUFU.RCP R6, R3 ;  /* 0x0000000300067308 */ /* 0x000e640000001000 */
[----:B-1----:R-:W-:-:S04]  /*4350*/  FFMA R0, R3, R6, -1 ;  /* 0xbf80000003007423 */ /* 0x002fc80000000006 */
[----:B------:R-:W-:-:S04]  /*4360*/  FADD.FTZ R7, -R0, -RZ ;  /* 0x800000ff00077221 */ /* 0x000fc80000010100 */
[----:B------:R-:W-:-:S07]  /*4370*/  FFMA R6, R6, R7, R6 ;  /* 0x0000000706067223 */ /* 0x000fce0000000006 */
.L_x_45:
[----:B------:R-:W-:Y:S05]  /*4380*/  BSYNC B1 ;  /* 0x0000000000017941 */ /* 0x000fea0003800000 */
.L_x_43:
[----:B------:R-:W-:Y:S01]  /*4390*/  FSETP.GEU.AND P0, PT, |R3|, 1.175494350822287508e-38, PT ;  /* 0x008000000300780b */ /* 0x000fe20003f0e200 */
[----:B------:R-:W-:-:S12]  /*43a0*/  ULDC UR4, c[0x0][0x600] ;  /* 0x0001800000047ab9 */ /* 0x000fd80000000800 */
[----:B------:R-:W-:-:S04]  /*43b0*/  @!P0 FMUL R3, R3, 16777216 ;  /* 0x4b80000003038820 */ /* 0x000fc80000400000 */
[----:B------:R-:W1:Y:S02]  /*43c0*/  MUFU.LG2 R0, R3 ;  /* 0x0000000300007308 */ /* 0x000e640000000c00 */
[----:B-1----:R-:W-:-:S04]  /*43d0*/  @!P0 FADD R0, R0, -24 ;  /* 0xc1c0000000008421 */ /* 0x002fc80000000000 */
[----:B------:R-:W-:-:S04]  /*43e0*/  FMUL R11, R0, 0.69314718246459960938 ;  /* 0x3f317218000b7820 */ /* 0x000fc80000400000 */
[----:B------:R-:W-:-:S07]  /*43f0*/  FFMA R11, R4, UR4, R11 ;  /* 0x00000004040b7c23 */ /* 0x000fce000800000b */
.L_x_42:
[----:B------:R-:W-:Y:S05]  /*4400*/  BSYNC B0 ;  /* 0x0000000000007941 */ /* 0x000fea0003800000 */
.L_x_41:
[----:B------:R-:W-:Y:S01]  /*4410*/  FSETP.NE.AND P0, PT, R15, -R20, PT ;  /* 0x800000140f00720b */ /* 0x000fe20003f05000 */
[----:B------:R-:W-:Y:S01]  /*4420*/  ULDC UR4, c[0x0][0x608] ;  /* 0x0001820000047ab9 */ /* 0x000fe20000000800 */
[----:B------:R-:W-:Y:S01]  /*4430*/  BSSY B0, `(.L_x_46) ;  /* 0x0000029000007945 */ /* 0x000fe20003800000 */
[----:B------:R-:W-:-:S04]  /*4440*/  FMUL R6, R6, UR4 ;  /* 0x0000000406067c20 */ /* 0x000fc80008400000 */
        /* <DEDUP_REMOVED lines=16> */
[----:B------:R-:W-:Y:S06]  /*4550*/  @!P0 BRA `(.L_x_47) ;  /* 0x0000000000588947 */ /* 0x000fec0003800000 */
[----:B------:R-:W-:Y:S01]  /*4560*/  VIADD R0, R8, 0x1800000 ;  /* 0x0180000008007836 */ /* 0x000fe20000000000 */
[----:B------:R-:W-:Y:S04]  /*4570*/  BSSY B1, `(.L_x_48) ;  /* 0x000000d000017945 */ /* 0x000fe80003800000 */
[----:B------:R-:W-:-:S04]  /*4580*/  LOP3.LUT R0, R0, 0x7f800000, RZ, 0xc0, !PT ;  /* 0x7f80000000007812 */ /* 0x000fc800078ec0ff */
[----:B------:R-:W-:-:S13]  /*4590*/  ISETP.GT.U32.AND P0, PT, R0, 0x1ffffff, PT ;  /* 0x01ffffff0000780c */ /* 0x000fda0003f04070 */
[----:B------:R-:W-:Y:S05]  /*45a0*/  @P0 BRA `(.L_x_49) ;  /* 0x0000000000140947 */ /* 0x000fea0003800000 */
[----:B------:R-:W-:Y:S02]  /*45b0*/  MOV R3, R8 ;  /* 0x0000000800037202 */ /* 0x000fe40000000f00 */
[----:B------:R-:W-:-:S07]  /*45c0*/  MOV R14, 0x45e0 ;  /* 0x000045e0000e7802 */ /* 0x000fce0000000f00 */
[----:B------:R-:W-:Y:S05]  /*45d0*/  CALL.REL.NOINC `($__internal_0_$__cuda_sm20_rcp_rn_f32_slowpath) ;  /* 0x0000002c009c7944 */ /* 0x000fea0003c00000 */
[----:B------:R-:W-:Y:S01]  /*45e0*/  IMAD.MOV.U32 R10, RZ, RZ, R0 ;  /* 0x000000ffff0a7224 */ /* 0x000fe200078e0000 */
[----:B------:R-:W-:Y:S06]  /*45f0*/  BRA `(.L_x_50) ;  /* 0x0000000000107947 */ /* 0x000fec0003800000 */
.L_x_49:
[----:B------:R-:W1:Y:S02]  /*4600*/  MUFU.RCP R3, R8 ;  /* 0x0000000800037308 */ /* 0x000e640000001000 */
[----:B-1----:R-:W-:-:S04]  /*4610*/  FFMA R0, R8, R3, -1 ;  /* 0xbf80000008007423 */ /* 0x002fc80000000003 */
[----:B------:R-:W-:-:S04]  /*4620*/  FADD.FTZ R0, -R0, -RZ ;  /* 0x800000ff00007221 */ /* 0x000fc80000010100 */
[----:B------:R-:W-:-:S07]  /*4630*/  FFMA R10, R3, R0, R3 ;  /* 0x00000000030a7223 */ /* 0x000fce0000000003 */
.L_x_50:
[----:B------:R-:W-:Y:S05]  /*4640*/  BSYNC B1 ;  /* 0x0000000000017941 */ /* 0x000fea0003800000 */
.L_x_48:
[----:B------:R-:W-:Y:S01]  /*4650*/  FSETP.GEU.AND P0, PT, |R8|, 1.175494350822287508e-38, PT ;  /* 0x008000000800780b */ /* 0x000fe20003f0e200 */
[----:B------:R-:W-:-:S12]  /*4660*/  ULDC UR4, c[0x0][0x600] ;  /* 0x0001800000047ab9 */ /* 0x000fd80000000800 */
[----:B------:R-:W-:-:S04]  /*4670*/  @!P0 FMUL R8, R8, 16777216 ;  /* 0x4b80000008088820 */ /* 0x000fc80000400000 */
[----:B------:R-:W1:Y:S02]  /*4680*/  MUFU.LG2 R0, R8 ;  /* 0x0000000800007308 */ /* 0x000e640000000c00 */
[----:B-1----:R-:W-:-:S04]  /*4690*/  @!P0 FADD R0, R0, -24 ;  /* 0xc1c0000000008421 */ /* 0x002fc80000000000 */
[----:B------:R-:W-:-:S04]  /*46a0*/  FMUL R0, R0, 0.69314718246459960938 ;  /* 0x3f31721800007820 */ /* 0x000fc80000400000 */
[----:B------:R-:W-:-:S07]  /*46b0*/  FFMA R9, R5, UR4, R0 ;  /* 0x0000000405097c23 */ /* 0x000fce0008000000 */
.L_x_47:
[----:B------:R-:W-:Y:S05]  /*46c0*/  BSYNC B0 ;  /* 0x0000000000007941 */ /* 0x000fea0003800000 */
.L_x_46:
[----:B------:R-:W-:Y:S01]  /*46d0*/  SHF.L.U32 R0, R23, 0x1f, RZ ;  /* 0x0000001f17007819 */ /* 0x000fe200000006ff */
[----:B------:R-:W-:Y:S01]  /*46e0*/  UISETP.NE.AND UP0, UPT, UR52, 0x1, UPT ;  /* 0x000000013400788c */ /* 0x000fe2000bf05270 */
[----:B------:R-:W-:Y:S01]  /*46f0*/  LOP3.LUT P0, RZ, R2, 0x3, RZ, 0xc0, !PT ;  /* 0x0000000302ff7812 */ /* 0x000fe2000780c0ff */
[----:B------:R-:W-:Y:S01]  /*4700*/  UISETP.NE.AND UP1, UPT, UR52, 0x2, UPT ;  /* 0x000000023400788c */ /* 0x000fe2000bf25270 */
[----:B------:R-:W1:Y:S01]  /*4710*/  SYNCS.PHASECHK.TRANS64.TRYWAIT P1, [UR20+0x8], R0 ;  /* 0x00000800ff0075a7 */ /* 0x000e620008020154 */
[----:B------:R-:W-:Y:S01]  /*4720*/  ULDC UR4, c[0x0][0x608] ;  /* 0x0001820000047ab9 */ /* 0x000fe20000000800 */
[----:B------:R-:W-:Y:S01]  /*4730*/  USHF.L.U32 UR42, UR42, 0x6, URZ ;  /* 0x000000062a2a7899 */ /* 0x000fe2000800063f */
[----:B------:R-:W-:-:S05]  /*4740*/  FMUL R10, R10, UR4 ;  /* 0x000000040a0a7c20 */ /* 0x000fca0008400000 */
[----:B------:R-:W-:Y:S02]  /*4750*/  @!UP0 ULOP3.LUT UP2, URZ, UR38, 0x2, URZ, 0xc0, !UPT ;  /* 0x00000002263f8892 */ /* 0x000fe4000f84c03f */
[----:B------:R-:W-:Y:S02]  /*4760*/  @!UP0 ULOP3.LUT UR38, UR38, 0x1, URZ, 0xc0, !UPT ;  /* 0x0000000126268892 */ /* 0x000fe4000f8ec03f */
[----:B------:R-:W-:Y:S02]  /*4770*/  @!UP0 USEL UR5, URZ, 0x1, UP2 ;  /* 0x000000013f058887 */ /* 0x000fe40009000000 */
[----:B------:R-:W-:Y:S02]  /*4780*/  @!UP1 UIADD3 UR6, UR38, 0x1, URZ ;  /* 0x0000000126069890 */ /* 0x000fe4000fffe03f */
[----:B------:R-:W-:Y:S02]  /*4790*/  @!UP0 ULOP3.LUT UR37, UR37, UR5, URZ, 0x3c, !UPT ;  /* 0x0000000525258292 */ /* 0x000fe4000f8e3c3f */
[----:B------:R-:W-:-:S02]  /*47a0*/  @!UP1 UISETP.GT.U32.AND UP2, UPT, UR6, 0x1, UPT ;  /* 0x000000010600988c */ /* 0x000fc4000bf44070 */
[----:B------:R-:W-:Y:S02]  /*47b0*/  @!UP1 ULOP3.LUT UR38, UR38, 0x1, URZ, 0xc, !UPT ;  /* 0x0000000126269892 */ /* 0x000fe4000f8e0c3f */
[----:B------:R-:W-:-:S04]  /*47c0*/  @!UP1 USEL UR5, URZ, 0x1, !UP2 ;  /* 0x000000013f059887 */ /* 0x000fc8000d000000 */
[----:B------:R-:W-:Y:S01]  /*47d0*/  @!UP1 ULOP3.LUT UR37, UR37, UR5, URZ, 0x3c, !UPT ;  /* 0x0000000525259292 */ /* 0x000fe2000f8e3c3f */
[----:B-1----:R-:W-:Y:S11]  /*47e0*/  @!P1 BRA `(.L_x_51) ;  /* 0x0000002800209947 */ /* 0x002ff60003800000 */
.L_x_114:
[----:B------:R-:W-:Y:S04]  /*47f0*/  BSSY B0, `(.L_x_52) ;  /* 0x000001a000007945 */ /* 0x000fe80003800000 */
[----:B------:R-:W-:Y:S05]  /*4800*/  @P0 BRA `(.L_x_53) ;  /* 0x0000000000600947 */ /* 0x000fea0003800000 */
[----:B------:R-:W2:Y:S01]  /*4810*/  LDC R4, c[0x0][0xa10] ;  /* 0x00028400ff047b82 */ /* 0x000ea20000000800 */
[----:B-1----:R-:W-:Y:S01]  /*4820*/  LOP3.LUT R0, R2, 0x60, RZ, 0xc0, !PT ;  /* 0x0000006002007812 */ /* 0x002fe200078ec0ff */
[----:B------:R-:W-:Y:S01]  /*4830*/  IMAD R5, RZ, RZ, -UR39 ;  /* 0x80000027ff057e24 */ /* 0x000fe2000f8e02ff */
[----:B------:R-:W-:Y:S01]  /*4840*/  SHF.R.U32.HI R3, RZ, 0x2, R2 ;  /* 0x00000002ff037819 */ /* 0x000fe20000011602 */
[----:B------:R-:W-:Y:S01]  /*4850*/  ULDC UR4, c[0x0][0x288] ;  /* 0x0000a20000047ab9 */ /* 0x000fe20000000800 */
[----:B------:R-:W-:Y:S02]  /*4860*/  SHF.R.U32.HI R0, RZ, 0x5, R0 ;  /* 0x00000005ff007819 */ /* 0x000fe40000011600 */
[----:B------:R-:W-:Y:S01]  /*4870*/  LOP3.LUT R3, R3, 0x7, RZ, 0xc0, !PT ;  /* 0x0000000703037812 */ /* 0x000fe200078ec0ff */
[----:B------:R-:W1:Y:S01]  /*4880*/  LDC.64 R6, c[0x0][0x688] ;  /* 0x0001a200ff067b82 */ /* 0x000e620000000a00 */
[----:B------:R-:W-:-:S04]  /*4890*/  SHF.L.U32 R0, R0, 0x4, RZ ;  /* 0x0000000400007819 */ /* 0x000fc800000006ff */
[----:B------:R-:W-:Y:S01]  /*48a0*/  LOP3.LUT R3, R0, 0xfffffff0, R3, 0xe2, !PT ;  /* 0xfffffff000037812 */ /* 0x000fe200078ee203 */
[----:B--2---:R-:W-:-:S04]  /*48b0*/  IMAD R5, R4, R5, UR45 ;  /* 0x0000002d04057e24 */ /* 0x004fc8000f8e0205 */
[----:B-1----:R-:W-:Y:S02]  /*48c0*/  IMAD R0, R5, R6, UR42 ;  /* 0x0000002a05007e24 */ /* 0x002fe4000f8e0206 */
[----:B------:R-:W-:Y:S02]  /*48d0*/  VIADD R5, R3, UR42 ;  /* 0x0000002a03057c36 */ /* 0x000fe40008000000 */
[----:B------:R-:W-:Y:S02]  /*48e0*/  IMAD R0, R7, UR44, R0 ;  /* 0x0000002c07007c24 */ /* 0x000fe4000f8e0200 */
[C---:B------:R-:W-:Y:S01]  /*48f0*/  VIADD R4, R5.reuse, 0x8 ;  /* 0x0000000805047836 */ /* 0x040fe20000000000 */
[----:B------:R-:W-:Y:S02]  /*4900*/  ISETP.GE.U32.AND P0, PT, R5, UR4, PT ;  /* 0x0000000405007c0c */ /* 0x000fe4000bf06070 */
[----:B------:R-:W-:Y:S02]  /*4910*/  IADD3 R3, P2, R3, R0, RZ ;  /* 0x0000000003037210 */ /* 0x000fe40007f5e0ff */
[----:B------:R-:W-:Y:S01]  /*4920*/  ISETP.GE.U32.AND P1, PT, R4, UR4, PT ;  /* 0x0000000404007c0c */ /* 0x000fe2000bf26070 */
[----:B------:R-:W-:Y:S01]  /*4930*/  ULDC.64 UR4, c[0x0][0x680] ;  /* 0x0001a00000047ab9 */ /* 0x000fe20000000a00 */
[----:B------:R-:W-:-:S02]  /*4940*/  LEA.HI.X.SX32 R0, R0, RZ, 0x1, P2 ;  /* 0x000000ff00007211 */ /* 0x000fc400010f0eff */
[----:B------:R-:W-:-:S04]  /*4950*/  LEA R4, P2, R3, UR4, 0x2 ;  /* 0x0000000403047c11 */ /* 0x000fc8000f8410ff */
[----:B------:R-:W-:-:S05]  /*4960*/  LEA.HI.X R5, R3, UR5, R0, 0x2, P2 ;  /* 0x0000000503057c11 */ /* 0x000fca00090f1400 */
[----:B------:R2:W-:Y:S04]  /*4970*/  @!P0 STG.E desc[UR56][R4.64], R11 ;  /* 0x0000000b04008986 */ /* 0x0005e8000c101938 */
[----:B------:R2:W-:Y:S02]  /*4980*/  @!P1 STG.E desc[UR56][R4.64+0x20], R9 ;  /* 0x0000200904009986 */ /* 0x0005e4000c101938 */
.L_x_53:
[----:B------:R-:W-:Y:S05]  /*4990*/  BSYNC B0 ;  /* 0x0000000000007941 */ /* 0x000fea0003800000 */
.L_x_52:
[----:B------:R-:W-:Y:S01]  /*49a0*/  ULDC.64 UR4, c[0x0][0x730] ;  /* 0x0001cc0000047ab9 */ /* 0x000fe20000000a00 */
[-C--:B------:R-:W-:Y:S01]  /*49b0*/  FMUL R58, R58, R10.reuse ;  /* 0x0000000a3a3a7220 */ /* 0x080fe20000400000 */
[----:B------:R-:W-:Y:S01]  /*49c0*/  ISETP.NE.U32.AND P0, PT, RZ, UR4, PT ;  /* 0x00000004ff007c0c */ /* 0x000fe2000bf05070 */
[-C--:B------:R-:W-:Y:S01]  /*49d0*/  FMUL R59, R59, R10.reuse ;  /* 0x0000000a3b3b7220 */ /* 0x080fe20000400000 */
[-C--:B------:R-:W-:Y:S01]  /*49e0*/  FMUL R62, R62, R10.reuse ;  /* 0x0000000a3e3e7220 */ /* 0x080fe20000400000 */
[-C--:B------:R-:W-:Y:S01]  /*49f0*/  FMUL R63, R63, R10.reuse ;  /* 0x0000000a3f3f7220 */ /* 0x080fe20000400000 */
[----:B------:R-:W-:Y:S01]  /*4a00*/  ISETP.NE.AND.EX P0, PT, RZ, UR5, PT, P0 ;  /* 0x00000005ff007c0c */ /* 0x000fe2000bf05300 */
        /* <DEDUP_REMOVED lines=12> */
[----:B------:R-:W-:Y:S06]  /*4ad0*/  @P0 BRA `(.L_x_54) ;  /* 0x0000000000240947 */ /* 0x000fec0003800000 */
[----:B------:R-:W-:Y:S02]  /*4ae0*/  ULDC.64 UR4, c[0x0][0x728] ;  /* 0x0001ca0000047ab9 */ /* 0x000fe40000000a00 */
[----:B------:R-:W-:-:S04]  /*4af0*/  ISETP.NE.U32.AND P0, PT, RZ, UR4, PT ;  /* 0x00000004ff007c0c */ /* 0x000fc8000bf05070 */
[----:B------:R-:W-:-:S13]  /*4b00*/  ISETP.NE.AND.EX P0, PT, RZ, UR5, PT, P0 ;  /* 0x00000005ff007c0c */ /* 0x000fda000bf05300 */
[----:B------:R-:W-:Y:S05]  /*4b10*/  @!P0 BRA `(.L_x_55) ;  /* 0x00000000000c8947 */ /* 0x000fea0003800000 */
[----:B------:R-:W3:Y:S02]  /*4b20*/  LDC.64 R18, c[0x0][0x728] ;  /* 0x0001ca00ff127b82 */ /* 0x000ee40000000a00 */
[----:B---3--:R3:W5:Y:S01]  /*4b30*/  LDG.E R18, desc[UR56][R18.64] ;  /* 0x0000003812127981 */ /* 0x008762000c1e1900 */
[----:B------:R-:W-:Y:S05]  /*4b40*/  BRA `(.L_x_54) ;  /* 0x0000000000087947 */ /* 0x000fea0003800000 */
.L_x_55:
[----:B------:R-:W-:Y:S02]  /*4b50*/  ULDC UR4, c[0x0][0x720] ;  /* 0x0001c80000047ab9 */ /* 0x000fe40000000800 */
[----:B------:R-:W-:-:S07]  /*4b60*/  MOV R18, UR4 ;  /* 0x0000000400127c02 */ /* 0x000fce0008000f00 */
.L_x_54:
[----:B-1----:R-:W-:-:S04]  /*4b70*/  MOV R0, RZ ;  /* 0x000000ff00007202 */ /* 0x002fc80000000f00 */
[----:B------:R-:W-:-:S13]  /*4b80*/  LOP3.LUT P0, RZ, R0, 0x1bf, RZ, 0xc0, !PT ;  /* 0x000001bf00ff7812 */ /* 0x000fda000780c0ff */
[----:B------:R-:W-:Y:S05]  /*4b90*/  @!P0 BRA `(.L_x_56) ;  /* 0x0000000000408947 */ /* 0x000fea0003800000 */
[----:B------:R-:W-:Y:S01]  /*4ba0*/  MOV R0, 0x0 ;  /* 0x0000000000007802 */ /* 0x000fe20000000f00 */
[----:B------:R-:W-:Y:S01]  /*4bb0*/  ULDC.64 UR4, c[0x4][0x68] ;  /* 0x01001a0000047ab9 */ /* 0x000fe20000000a00 */
[----:B------:R-:W-:Y:S01]  /*4bc0*/  ULDC.64 UR6, c[0x4][0x8] ;  /* 0x0100020000067ab9 */ /* 0x000fe20000000a00 */
[----:B--2---:R-:W-:Y:S01]  /*4bd0*/  IMAD.U32 R4, RZ, RZ, UR4 ;  /* 0x00000004ff047e24 */ /* 0x004fe2000f8e00ff */
[----:B------:R1:W2:Y:S01]  /*4be0*/  LDC.64 R14, c[0x4][R0] ;  /* 0x01000000000e7b82 */ /* 0x0002a20000000a00 */
[----:B------:R-:W-:Y:S01]  /*4bf0*/  IMAD.U32 R5, RZ, RZ, UR5 ;  /* 0x00000005ff057e24 */ /* 0x000fe2000f8e00ff */
[----:B------:R-:W-:Y:S01]  /*4c00*/  ULDC.64 UR4, c[0x4][0x70] ;  /* 0x01001c0000047ab9 */ /* 0x000fe20000000a00 */
[----:B------:R-:W-:Y:S01]  /*4c10*/  IMAD.U32 R10, RZ, RZ, UR6 ;  /* 0x00000006ff0a7e24 */ /* 0x000fe2000f8e00ff */
[----:B------:R-:W-:Y:S01]  /*4c20*/  MOV R6, UR4 ;  /* 0x0000000400067c02 */ /* 0x000fe20008000f00 */
[----:B------:R-:W-:Y:S01]  /*4c30*/  IMAD.U32 R7, RZ, RZ, UR5 ;  /* 0x00000005ff077e24 */ /* 0x000fe2000f8e00ff */
[----:B------:R-:W-:Y:S01]  /*4c40*/  MOV R11, UR7 ;  /* 0x00000007000b7c02 */ /* 0x000fe20008000f00 */
[----:B------:R-:W-:Y:S01]  /*4c50*/  IMAD.MOV.U32 R8, RZ, RZ, 0x70 ;  /* 0x00000070ff087424 */ /* 0x000fe200078e00ff */
[----:B------:R-:W-:Y:S01]  /*4c60*/  MOV R13, RZ ;  /* 0x000000ff000d7202 */ /* 0x000fe20000000f00 */
[----:B-1----:R-:W-:-:S07]  /*4c70*/  IMAD.MOV.U32 R12, RZ, RZ, 0x1 ;  /* 0x00000001ff0c7424 */ /* 0x002fce00078e00ff */
[----:B------:R-:W-:-:S07]  /*4c80*/  LEPC R20, `(.L_x_56) ;  /* 0x000000001014794e */ /* 0x000fce0000000000 */
[----:B--23-5:R-:W-:Y:S05]  /*4c90*/  CALL.ABS.NOINC R14 ;  /* 0x000000000e007343 */ /* 0x02cfea0003c00000 */
.L_x_56:
[----:B---3--:R-:W-:Y:S02]  /*4ca0*/  IMAD.U32 R19, RZ, RZ, UR49 ;  /* 0x00000031ff137e24 */ /* 0x008fe4000f8e00ff */
[----:B------:R-:W-:-:S04]  /*4cb0*/  IMAD.U32 R0, RZ, RZ, UR52 ;  /* 0x00000034ff007e24 */ /* 0x000fc8000f8e00ff */
[----:B------:R-:W-:-:S05]  /*4cc0*/  IMAD R19, R0, 0x2200, R19 ;  /* 0x0000220000137824 */ /* 0x000fca00078e0213 */
[----:B------:R-:W-:-:S04]  /*4cd0*/  IADD3 R22, R19, 0xbe00, RZ ;  /* 0x0000be0013167810 */ /* 0x000fc80007ffe0ff */
        /* <DEDUP_REMOVED lines=17> */
[----:B--2--5:R-:W-:Y:S05]  /*4df0*/  CALL.ABS.NOINC R14 ;  /* 0x000000000e007343 */ /* 0x024fea0003c00000 */
.L_x_57:
[C---:B------:R-:W-:Y:S01]  /*4e00*/  IMAD.SHL.U32 R0, R2.reuse, 0x10, RZ ;  /* 0x0000001002007824 */ /* 0x040fe200078e00ff */
[----:B------:R-:W-:Y:S01]  /*4e10*/  ULDC.64 UR4, c[0x0][0x730] ;  /* 0x0001cc0000047ab9 */ /* 0x000fe20000000a00 */
[----:B------:R-:W-:Y:S01]  /*4e20*/  IMAD.SHL.U32 R3, R2, 0x20, RZ ;  /* 0x0000002002037824 */ /* 0x000fe200078e00ff */
[----:B--2---:R-:W-:Y:S02]  /*4e30*/  SHF.R.U32.HI R5, RZ, 0x1, R2 ;  /* 0x00000001ff057819 */ /* 0x004fe40000011602 */
[----:B------:R-:W-:Y:S02]  /*4e40*/  LOP3.LUT R0, R0, 0x600, RZ, 0xc0, !PT ;  /* 0x0000060000007812 */ /* 0x000fe400078ec0ff */
[----:B------:R-:W-:Y:S02]  /*4e50*/  LOP3.LUT R4, R3, 0xc0, RZ, 0xc0, !PT ;  /* 0x000000c003047812 */ /* 0x000fe400078ec0ff */
[--C-:B------:R-:W-:Y:S02]  /*4e60*/  LOP3.LUT R0, R0, 0x20, R3.reuse, 0xf8, !PT ;  /* 0x0000002000007812 */ /* 0x100fe400078ef803 */
[----:B------:R-:W-:Y:S01]  /*4e70*/  ISETP.NE.U32.AND P0, PT, RZ, UR4, PT ;  /* 0x00000004ff007c0c */ /* 0x000fe2000bf05070 */
[----:B------:R-:W-:Y:S01]  /*4e80*/  ULDC UR4, c[0x0][0x720] ;  /* 0x0001c80000047ab9 */ /* 0x000fe20000000800 */
[----:B------:R-:W-:-:S02]  /*4e90*/  LOP3.LUT R3, R0, 0x100, R3, 0xf8, !PT ;  /* 0x0000010000037812 */ /* 0x000fc400078ef803 */
[----:B------:R-:W-:Y:S02]  /*4ea0*/  LOP3.LUT R0, R2, 0x7f, RZ, 0xc0, !PT ;  /* 0x0000007f02007812 */ /* 0x000fe400078ec0ff */
[----:B------:R-:W-:Y:S02]  /*4eb0*/  LOP3.LUT R4, R4, 0x8, R5, 0xf8, !PT ;  /* 0x0000000804047812 */ /* 0x000fe400078ef805 */
[----:B------:R-:W-:Y:S01]  /*4ec0*/  SHF.L.U32 R5, R2, 0x2, RZ ;  /* 0x0000000202057819 */ /* 0x000fe200000006ff */
[----:B------:R-:W-:Y:S01]  /*4ed0*/  VIADD R0, R0, 0x1f ;  /* 0x0000001f00007836 */ /* 0x000fe20000000000 */
[----:B------:R-:W-:Y:S02]  /*4ee0*/  ISETP.NE.AND.EX P0, PT, RZ, UR5, PT, P0 ;  /* 0x00000005ff007c0c */ /* 0x000fe4000bf05300 */
[----:B------:R-:W-:Y:S02]  /*4ef0*/  LOP3.LUT R4, R4, 0x18, R5, 0x78, !PT ;  /* 0x0000001804047812 */ /* 0x000fe400078e7805 */
[----:B-----5:R-:W-:-:S02]  /*4f00*/  FSEL R41, R18, UR4, !P0 ;  /* 0x0000000412297c08 */ /* 0x020fc4000c000000 */
[----:B------:R-:W-:Y:S02]  /*4f10*/  ISETP.GT.U32.AND P1, PT, R0, 0x3e, PT ;  /* 0x0000003e0000780c */ /* 0x000fe40003f24070 */
[----:B------:R-:W-:Y:S01]  /*4f20*/  LOP3.LUT R24, R3, R4, RZ, 0xfc, !PT ;  /* 0x0000000403187212 */ /* 0x000fe200078efcff */
[-C--:B------:R-:W-:Y:S01]  /*4f30*/  FMUL R0, R56, R41.reuse ;  /* 0x0000002938007220 */ /* 0x080fe20000400000 */
[-C--:B------:R-:W-:Y:S01]  /*4f40*/  FMUL R3, R57, R41.reuse ;  /* 0x0000002939037220 */ /* 0x080fe20000400000 */
[-C--:B------:R-:W-:Y:S01]  /*4f50*/  FMUL R4, R58, R41.reuse ;  /* 0x000000293a047220 */ /* 0x080fe20000400000 */
[-C--:B------:R-:W-:Y:S01]  /*4f60*/  FMUL R5, R59, R41.reuse ;  /* 0x000000293b057220 */ /* 0x080fe20000400000 */
[-C--:B------:R-:W-:Y:S01]  /*4f70*/  FMUL R6, R60, R41.reuse ;  /* 0x000000293c067220 */ /* 0x080fe20000400000 */
[-C--:B------:R-:W-:Y:S01]  /*4f80*/  FMUL R7, R61, R41.reuse ;  /* 0x000000293d077220 */ /* 0x080fe20000400000 */
        /* <DEDUP_REMOVED lines=11> */
[----:B------:R-:W-:Y:S01]  /*5040*/  IMAD.MOV.U32 R3, RZ, RZ, 0x20 ;  /* 0x00000020ff037424 */ /* 0x000fe200078e00ff */
[----:B------:R-:W-:Y:S01]  /*5050*/  LOP3.LUT P0, RZ, R2, 0x4, RZ, 0xc0, !PT ;  /* 0x0000000402ff7812 */ /* 0x000fe2000780c0ff */
[-C--:B------:R-:W-:Y:S01]  /*5060*/  FMUL R25, R25, R41.reuse ;  /* 0x0000002919197220 */ /* 0x080fe20000400000 */
[----:B------:R-:W-:Y:S01]  /*5070*/  F2FP.F16.F32.PACK_AB R45, R5, R4 ;  /* 0x00000004052d723e */ /* 0x000fe200000000ff */
[-C--:B------:R-:W-:Y:S01]  /*5080*/  FMUL R26, R26, R41.reuse ;  /* 0x000000291a1a7220 */ /* 0x080fe20000400000 */
[----:B------:R-:W-:Y:S01]  /*5090*/  F2FP.F16.F32.PACK_AB R46, R7, R6 ;  /* 0x00000006072e723e */ /* 0x000fe200000000ff */
[-C--:B------:R-:W-:Y:S01]  /*50a0*/  FMUL R27, R27, R41.reuse ;  /* 0x000000291b1b7220 */ /* 0x080fe20000400000 */
[----:B------:R-:W-:Y:S01]  /*50b0*/  LEA R22, R24, R22, 0x1 ;  /* 0x0000001618167211 */ /* 0x000fe200078e08ff */
        /* <DEDUP_REMOVED lines=13> */
[----:B------:R-:W-:Y:S01]  /*5190*/  F2FP.F16.F32.PACK_AB R47, R9, R8 ;  /* 0x00000008092f723e */ /* 0x000fe200000000ff */
[----:B------:R-:W-:Y:S01]  /*51a0*/  IMAD R24, R24, 0x2, R19 ;  /* 0x0000000218187824 */ /* 0x000fe200078e0213 */
[----:B------:R-:W-:-:S02]  /*51b0*/  F2FP.F16.F32.PACK_AB R4, R11, R10 ;  /* 0x0000000a0b04723e */ /* 0x000fc400000000ff */
[----:B------:R-:W-:Y:S02]  /*51c0*/  F2FP.F16.F32.PACK_AB R5, R13, R12 ;  /* 0x0000000c0d05723e */ /* 0x000fe400000000ff */
[----:B------:R-:W-:Y:S02]  /*51d0*/  F2FP.F16.F32.PACK_AB R6, R15, R14 ;  /* 0x0000000e0f06723e */ /* 0x000fe400000000ff */
[----:B------:R-:W-:Y:S02]  /*51e0*/  F2FP.F16.F32.PACK_AB R7, R21, R20 ;  /* 0x000000141507723e */ /* 0x000fe400000000ff */
[----:B------:R-:W-:Y:S01]  /*51f0*/  SEL R3, R3, 0xffffffe0, !P0 ;  /* 0xffffffe003037807 */ /* 0x000fe20004000000 */
[----:B------:R-:W-:Y:S06]  /*5200*/  @P1 BRA `(.L_x_58) ;  /* 0x0000000000041947 */ /* 0x000fec0003800000 */
[----:B------:R-:W-:-:S04]  /*5210*/  DEPBAR.LE SB0, 0x1 ;  /* 0x000080400000791a */ /* 0x000fc80000000000 */
.L_x_58:
[----:B------:R-:W-:Y:S05]  /*5220*/  WARPSYNC.ALL ;  /* 0x0000000000007948 */ /* 0x000fea0003800000 */
[----:B------:R-:W-:Y:S01]  /*5230*/  BAR.SYNC.DEFER_BLOCKING 0x1, 0x80 ;  /* 0x0042000000007b1d */ /* 0x000fe20000010000 */
[----:B------:R-:W-:Y:S01]  /*5240*/  IMAD.IADD R0, R22, 0x1, R3 ;  /* 0x0000000116007824 */ /* 0x000fe200078e0203 */
[----:B------:R-:W-:Y:S02]  /*5250*/  F2FP.F16.F32.PACK_AB R8, R25, R26 ;  /* 0x0000001a1908723e */ /* 0x000fe400000000ff */
[----:B------:R-:W-:Y:S02]  /*5260*/  F2FP.F16.F32.PACK_AB R9, R27, R28 ;  /* 0x0000001c1b09723e */ /* 0x000fe400000000ff */
[----:B------:R-:W-:Y:S01]  /*5270*/  BSSY B0, `(.L_x_59) ;  /* 0x000001d000007945 */ /* 0x000fe20003800000 */
[----:B------:R-:W-:-:S02]  /*5280*/  F2FP.F16.F32.PACK_AB R10, R29, R30 ;  /* 0x0000001e1d0a723e */ /* 0x000fc400000000ff */
[----:B------:R-:W-:Y:S02]  /*5290*/  F2FP.F16.F32.PACK_AB R11, R31, R32 ;  /* 0x000000201f0b723e */ /* 0x000fe400000000ff */
[----:B------:R-:W-:Y:S02]  /*52a0*/  F2FP.F16.F32.PACK_AB R12, R33, R34 ;  /* 0x00000022210c723e */ /* 0x000fe400000000ff */
[----:B------:R-:W-:Y:S02]  /*52b0*/  F2FP.F16.F32.PACK_AB R13, R35, R36 ;  /* 0x00000024230d723e */ /* 0x000fe400000000ff */
[----:B------:R-:W-:Y:S02]  /*52c0*/  F2FP.F16.F32.PACK_AB R14, R37, R38 ;  /* 0x00000026250e723e */ /* 0x000fe400000000ff */
[----:B------:R-:W-:Y:S02]  /*52d0*/  F2FP.F16.F32.PACK_AB R15, R39, R40 ;  /* 0x00000028270f723e */ /* 0x000fe400000000ff */
[----:B------:R-:W-:Y:S01]  /*52e0*/  IADD3 R3, R3, 0x1000, R22 ;  /* 0x0000100003037810 */ /* 0x000fe20007ffe016 */
[----:B------:R1:W-:Y:S04]  /*52f0*/  STSM.16.M88.4 [R24+0xbe00], R44 ;  /* 0x00be002c18007844 */ /* 0x0003e80000000200 */
[----:B------:R1:W-:Y:S01]  /*5300*/  STSM.16.M88.4 [R0], R4 ;  /* 0x0000000400007844 */ /* 0x0003e20000000200 */
[----:B------:R-:W-:Y:S01]  /*5310*/  @!PT LDS RZ, [RZ] ;  /* 0x00000000fffff984 */ /* 0x000fe20000000800 */
[----:B------:R-:W-:Y:S01]  /*5320*/  @!PT LDS RZ, [RZ] ;  /* 0x00000000fffff984 */ /* 0x000fe20000000800 */
[----:B------:R-:W-:Y:S01]  /*5330*/  @!PT LDS RZ, [RZ] ;  /* 0x00000000fffff984 */ /* 0x000fe20000000800 */
[----:B------:R-:W-:Y:S01]  /*5340*/  @!PT LDS RZ, [RZ] ;  /* 0x00000000fffff984 */ /* 0x000fe20000000800 */
[----:B------:R2:W-:Y:S06]  /*5350*/  MEMBAR.ALL.CTA ;  /* 0x0000000000007992 */ /* 0x0005ec0000008000 */
[----:B--2---:R-:W2:Y:S02]  /*5360*/  FENCE.VIEW.ASYNC.S ;  /* 0x00000000000073c6 */ /* 0x004ea40000000000 */
[----:B--2---:R-:W-:Y:S06]  /*5370*/  BAR.SYNC.DEFER_BLOCKING 0x1, 0x80 ;  /* 0x0042000000007b1d */ /* 0x004fec0000010000 */
[----:B------:R-:W-:Y:S05]  /*5380*/  @P1 BRA `(.L_x_60) ;  /* 0x00000000002c1947 */ /* 0x000fea0003800000 */
[----:B------:R-:W-:Y:S01]  /*5390*/  R2UR UR40, R19 ;  /* 0x00000000132872ca */ /* 0x000fe200000e0000 */
[----:B------:R-:W-:Y:S02]  /*53a0*/  UIADD3 UR43, -UR39, URZ, URZ ;  /* 0x0000003f272b7290 */ /* 0x000fe4000fffe13f */
[----:B------:R-:W-:Y:S01]  /*53b0*/  UIADD3 UR6, UP0, UR54, 0x670, URZ ;  /* 0x0000067036067890 */ /* 0x000fe2000ff1e03f */
[----:B------:R-:W-:Y:S01]  /*53c0*/  ULDC UR4, c[0x0][0xa10] ;  /* 0x0002840000047ab9 */ /* 0x000fe20000000800 */
[----:B------:R-:W-:Y:S01]  /*53d0*/  UMOV UR41, URZ ;  /* 0x0000003f00297c82 */ /* 0x000fe20008000000 */
[----:B------:R-:W-:Y:S02]  /*53e0*/  UIMAD UR43, UR4, UR43, UR45 ;  /* 0x0000002b042b72a4 */ /* 0x000fe4000f8e022d */
[----:B------:R-:W-:-:S05]  /*53f0*/  UIADD3.X UR7, URZ, UR55, URZ, UP0, !UPT ;  /* 0x000000373f077290 */ /* 0x000fca00087fe43f */
[----:B------:R-:W-:-:S09]  /*5400*/  UIADD3 UR40, UR40, 0xbe00, URZ ;  /* 0x0000be0028287890 */ /* 0x000fd2000fffe03f */
[----:B------:R2:W-:Y:S01]  /*5410*/  UTMASTG.4D [UR40], [UR6] ;  /* 0x00000028060073b5 */ /* 0x0005e20008018000 */
[----:B------:R0:W-:Y:S01]  /*5420*/  UTMACMDFLUSH ;  /* 0x00000000000079b7 */ /* 0x0001e20000000000 */
[----:B--2---:R-:W-:-:S04]  /*5430*/  DEPBAR.LE SB0, 0x1 ;  /* 0x000080400000791a */ /* 0x004fc80000000000 */
.L_x_60:
[----:B------:R-:W-:Y:S05]  /*5440*/  BSYNC B0 ;  /* 0x0000000000007941 */ /* 0x000fea0003800000 */
.L_x_59:
[----:B------:R-:W-:Y:S06]  /*5450*/  BAR.SYNC.DEFER_BLOCKING 0x1, 0x80 ;  /* 0x0042000000007b1d */ /* 0x000fec0000010000 */
[----:B------:R-:W-:Y:S01]  /*5460*/  BSSY B0, `(.L_x_61) ;  /* 0x0000015000007945 */ /* 0x000fe20003800000 */
[----:B------:R2:W-:Y:S04]  /*5470*/  STSM.16.M88.4 [R22+0x1000], R8 ;  /* 0x0010000816007844 */ /* 0x0005e80000000200 */
[----:B------:R2:W-:Y:S01]  /*5480*/  STSM.16.M88.4 [R3], R12 ;  /* 0x0000000c03007844 */ /* 0x0005e20000000200 */
[----:B------:R-:W-:Y:S01]  /*5490*/  @!PT LDS RZ, [RZ] ;  /* 0x00000000fffff984 */ /* 0x000fe20000000800 */
[----:B------:R-:W-:Y:S01]  /*54a0*/  @!PT LDS RZ, [RZ] ;  /* 0x00000000fffff984 */ /* 0x000fe20000000800 */
[----:B------:R-:W-:Y:S01]  /*54b0*/  @!PT LDS RZ, [RZ] ;  /* 0x00000000fffff984 */ /* 0x000fe20000000800 */
[----:B------:R-:W-:Y:S01]  /*54c0*/  @!PT LDS RZ, [RZ] ;  /* 0x00000000fffff984 */ /* 0x000fe20000000800 */
[----:B------:R3:W-:Y:S06]  /*54d0*/  MEMBAR.ALL.CTA ;  /* 0x0000000000007992 */ /* 0x0007ec0000008000 */
[----:B---3--:R-:W3:Y:S02]  /*54e0*/  FENCE.VIEW.ASYNC.S ;  /* 0x00000000000073c6 */ /* 0x008ee40000000000 */
[----:B---3--:R-:W-:Y:S06]  /*54f0*/  BAR.SYNC.DEFER_BLOCKING 0x1, 0x80 ;  /* 0x0042000000007b1d */ /* 0x008fec0000010000 */
[----:B------:R-:W-:Y:S05]  /*5500*/  @P1 BRA `(.L_x_62) ;  /* 0x0000000000281947 */ /* 0x000fea0003800000 */
[----:B------:R-:W-:Y:S01]  /*5510*/  R2UR UR40, R19 ;  /* 0x00000000132872ca */ /* 0x000fe200000e0000 */
[----:B------:R-:W-:Y:S02]  /*5520*/  UIADD3 UR43, -UR39, URZ, URZ ;  /* 0x0000003f272b7290 */ /* 0x000fe4000fffe13f */
[----:B------:R-:W-:Y:S01]  /*5530*/  UIADD3 UR6, UP0, UR54, 0x670, URZ ;  /* 0x0000067036067890 */ /* 0x000fe2000ff1e03f */
[----:B------:R-:W-:Y:S01]  /*5540*/  ULDC UR4, c[0x0][0xa10] ;  /* 0x0002840000047ab9 */ /* 0x000fe20000000800 */
[----:B------:R-:W-:Y:S01]  /*5550*/  UMOV UR41, 0x20 ;  /* 0x0000002000297882 */ /* 0x000fe20000000000 */
[----:B------:R-:W-:Y:S02]  /*5560*/  UIMAD UR43, UR4, UR43, UR45 ;  /* 0x0000002b042b72a4 */ /* 0x000fe4000f8e022d */
[----:B------:R-:W-:-:S05]  /*5570*/  UIADD3.X UR7, URZ, UR55, URZ, UP0, !UPT ;  /* 0x000000373f077290 */ /* 0x000fca00087fe43f */
[----:B------:R-:W-:-:S09]  /*5580*/  UIADD3 UR40, UR40, 0xce00, URZ ;  /* 0x0000ce0028287890 */ /* 0x000fd2000fffe03f */
[----:B------:R3:W-:Y:S02]  /*5590*/  UTMASTG.4D [UR40], [UR6] ;  /* 0x00000028060073b5 */ /* 0x0007e40008018000 */
[----:B---3--:R0:W-:Y:S02]  /*55a0*/  UTMACMDFLUSH ;  /* 0x00000000000079b7 */ /* 0x0081e40000000000 */
.L_x_62:
[----:B------:R-:W-:Y:S05]  /*55b0*/  BSYNC B0 ;  /* 0x0000000000007941 */ /* 0x000fea0003800000 */
.L_x_61:
[----:B------:R-:W-:Y:S01]  /*55c0*/  ULEA UR4, UR52, 0xfffffff8, 0x3 ;  /* 0xfffffff834047891 */ /* 0x000fe2000f8e183f */
[----:B------:R-:W-:-:S04]  /*55d0*/  DEPBAR.LE SB0, 0x0 ;  /* 0x000080000000791a */ /* 0x000fc80000000000 */
[----:B------:R-:W-:Y:S01]  /*55e0*/  ULOP3.LUT UR4, UR4, 0x8, URZ, 0xc0, !UPT ;  /* 0x0000000804047892 */ /* 0x000fe2000f8ec03f */
[----:B------:R-:W-:-:S03]  /*55f0*/  LOP3.LUT R23, R23, 0x1, RZ, 0x3c, !PT ;  /* 0x0000000117177812 */ /* 0x000fc600078e3cff */
[----:B------:R-:W-:-:S06]  /*5600*/  ULOP3.LUT UR4, UR4, 0x18, URZ, 0x3c, !UPT ;  /* 0x0000001804047892 */ /* 0x000fcc000f8e3c3f */
[----:B-1----:R-:W-:Y:S01]  /*5610*/  MOV R0, UR4 ;  /* 0x0000000400007c02 */ /* 0x002fe20008000f00 */
[----:B------:R-:W-:Y:S02]  /*5620*/  ULDC UR4, c[0x0][0xc] ;  /* 0x0000030000047ab9 */ /* 0x000fe40000000800 */
[----:B------:R-:W-:Y:S01]  /*5630*/  VIADD R17, R17, UR4 ;  /* 0x0000000411117c36 */ /* 0x000fe20008000000 */
[----:B------:R-:W-:Y:S01]  /*5640*/  ULDC UR4, c[0x0][0xa00] ;  /* 0x0002800000047ab9 */ /* 0x000fe20000000800 */
[----:B------:R1:W-:Y:S03]  /*5650*/  SYNCS.ARRIVE.TRANS64.A1T0 RZ, [R0+UR49+0x12490], RZ ;  /* 0x012490ff00ff79a7 */ /* 0x0003e60008100031 */
[----:B------:R-:W-:-:S13]  /*5660*/  ISETP.GE.AND P0, PT, R17, UR4, PT ;  /* 0x0000000411007c0c */ /* 0x000fda000bf06270 */
[----:B-1----:R-:W-:Y:S05]  /*5670*/  @!P0 BRA `(.L_x_63) ;  /* 0xffffffb400888947 */ /* 0x002fea000383ffff */
[----:B------:R-:W-:Y:S05]  /*5680*/  EXIT ;  /* 0x000000000000794d */ /* 0x000fea0003800000 */
.L_x_6:
[----:B------:R-:W-:-:S08]  /*5690*/  NOP ;  /* 0x0000000000007918 */ /* 0x000fd00000000000 */
[----:B------:R-:W2:-:S00]  /*56a0*/  USETMAXREG.DEALLOC.CTAPOOL 0x18 ;  /* 0x00000018000079c8 */ /* 0x000e8000080e0500 */
[----:B------:R-:W-:-:S13]  /*56b0*/  PLOP3.LUT P3, PT, PT, PT, UP0, 0x80, 0x0 ;  /* 0x000000000000781c */ /* 0x000fda0003f6f008 */
[----:B--2---:R-:W-:Y:S05]  /*56c0*/  @!P3 BRA `(.L_x_64) ;  /* 0x000000080038b947 */ /* 0x004fea0003800000 */
[----:B------:R-:W-:-:S13]  /*56d0*/  PLOP3.LUT P2, PT, PT, PT, UP1, 0x80, 0x0 ;  /* 0x000000000000781c */ /* 0x000fda0003f4f018 */
[----:B-1----:R-:W-:Y:S05]  /*56e0*/  @P2 EXIT ;  /* 0x000000000000294d */ /* 0x002fea0003800000 */
[----:B------:R-:W-:Y:S02]  /*56f0*/  ULDC UR4, c[0x0][0xa00] ;  /* 0x0002800000047ab9 */ /* 0x000fe40000000800 */
[----:B------:R-:W-:-:S13]  /*5700*/  ISETP.GE.AND P2, PT, R17, UR4, PT ;  /* 0x0000000411007c0c */ /* 0x000fda000bf46270 */
[----:B------:R-:W-:Y:S05]  /*5710*/  @P2 EXIT ;  /* 0x000000000000294d */ /* 0x000fea0003800000 */
[----:B------:R-:W-:Y:S01]  /*5720*/  LOP3.LUT P2, RZ, R2, 0x1f, RZ, 0xc0, !PT ;  /* 0x0000001f02ff7812 */ /* 0x000fe2000784c0ff */
[----:B------:R-:W-:Y:S01]  /*5730*/  BSSY B0, `(.L_x_65) ;  /* 0x0000086000007945 */ /* 0x000fe20003800000 */
[----:B------:R-:W-:Y:S01]  /*5740*/  IMAD.MOV.U32 R4, RZ, RZ, 0x1 ;  /* 0x00000001ff047424 */ /* 0x000fe200078e00ff */
[----:B------:R-:W-:Y:S01]  /*5750*/  MOV R0, RZ ;  /* 0x000000ff00007202 */ /* 0x000fe20000000f00 */
[----:B------:R-:W-:Y:S01]  /*5760*/  IMAD.MOV.U32 R5, RZ, RZ, 0x1 ;  /* 0x00000001ff057424 */ /* 0x000fe200078e00ff */
[----:B------:R-:W-:Y:S01]  /*5770*/  PLOP3.LUT P0, PT, P2, P0, PT, 0x2a, 0x0 ;  /* 0x000000000000781c */ /* 0x000fe20001700572 */
[----:B------:R-:W-:Y:S01]  /*5780*/  ULOP3.LUT UR6, UR50, 0x2, URZ, 0xfc, !UPT ;  /* 0x0000000232067892 */ /* 0x000fe2000f8efc3f */
[----:B------:R-:W-:Y:S01]  /*5790*/  ULDC UR7, c[0x0][0xc] ;  /* 0x0000030000077ab9 */ /* 0x000fe20000000800 */
[----:B------:R-:W-:Y:S01]  /*57a0*/  ULDC.64 UR14, c[0x0][0x198] ;  /* 0x00006600000e7ab9 */ /* 0x000fe20000000a00 */
[----:B------:R-:W-:-:S09]  /*57b0*/  ULDC UR18, c[0x0][0xa00] ;  /* 0x0002800000127ab9 */ /* 0x000fd20000000800 */
.L_x_80:
[----:B------:R-:W1:Y:S01]  /*57c0*/  LDC R6, c[0x0][0xa04] ;  /* 0x00028100ff067b82 */ /* 0x000e620000000800 */
[----:B------:R-:W-:Y:S01]  /*57d0*/  IMAD.MOV.U32 R7, RZ, RZ, R17 ;  /* 0x000000ffff077224 */ /* 0x000fe200078e0011 */
[----:B------:R-:W-:-:S06]  /*57e0*/  UMOV UR4, 0xffffffff ;  /* 0xffffffff00047882 */ /* 0x000fcc0000000000 */
[----:B------:R-:W2:Y:S08]  /*57f0*/  LDC R10, c[0x0][0xa10] ;  /* 0x00028400ff0a7b82 */ /* 0x000eb00000000800 */
[----:B------:R-:W3:Y:S01]  /*5800*/  LDC R13, c[0x0][0xa1c] ;  /* 0x00028700ff0d7b82 */ /* 0x000ee20000000800 */
[----:B-1----:R-:W-:Y:S02]  /*5810*/  ISETP.NE.AND P2, PT, R6, 0x1, PT ;  /* 0x000000010600780c */ /* 0x002fe40003f45270 */
[----:B--2---:R-:W-:-:S11]  /*5820*/  ISETP.NE.AND P3, PT, R10, 0x1, PT ;  /* 0x000000010a00780c */ /* 0x004fd60003f65270 */
[----:B------:R-:W1:Y:S01]  /*5830*/  @P2 LDC.64 R8, c[0x0][0xa08] ;  /* 0x00028200ff082b82 */ /* 0x000e620000000a00 */
[----:B---3--:R-:W-:-:S07]  /*5840*/  ISETP.NE.AND P4, PT, R13, 0x1, PT ;  /* 0x000000010d00780c */ /* 0x008fce0003f85270 */
[----:B------:R-:W2:Y:S08]  /*5850*/  @P3 LDC R12, c[0x0][0xa14] ;  /* 0x00028500ff0c3b82 */ /* 0x000eb00000000800 */
[----:B------:R-:W3:Y:S08]  /*5860*/  @P3 LDC R11, c[0x0][0xa18] ;  /* 0x00028600ff0b3b82 */ /* 0x000ef00000000800 */
[----:B------:R-:W4:Y:S01]  /*5870*/  @P4 LDC.64 R2, c[0x0][0xa20] ;  /* 0x00028800ff024b82 */ /* 0x000f220000000a00 */
[----:B-1----:R-:W-:-:S05]  /*5880*/  @P2 IMAD.HI.U32 R8, R17, R8, RZ ;  /* 0x0000000811082227 */ /* 0x002fca00078e00ff */
[----:B------:R-:W-:-:S04]  /*5890*/  @P2 SHF.R.U32.HI R7, RZ, R9, R8 ;  /* 0x00000009ff072219 */ /* 0x000fc80000011608 */
[----:B------:R-:W-:Y:S01]  /*58a0*/  MOV R9, R7 ;  /* 0x0000000700097202 */ /* 0x000fe20000000f00 */
[----:B--2---:R-:W-:-:S05]  /*58b0*/  @P3 IMAD.HI.U32 R8, R7, R12, RZ ;  /* 0x0000000c07083227 */ /* 0x004fca00078e00ff */
[----:B---3--:R-:W-:-:S05]  /*58c0*/  @P3 SHF.R.U32.HI R9, RZ, R11, R8 ;  /* 0x0000000bff093219 */ /* 0x008fca0000011608 */
[----:B----4-:R-:W-:-:S04]  /*58d0*/  @P4 IMAD.HI.U32 R8, R9, R2, RZ ;  /* 0x0000000209084227 */ /* 0x010fc800078e00ff */
[----:B------:R-:W-:Y:S01]  /*58e0*/  IMAD.MOV.U32 R2, RZ, RZ, R9 ;  /* 0x000000ffff027224 */ /* 0x000fe200078e0009 */
[----:B------:R-:W-:Y:S02]  /*58f0*/  @P4 SHF.R.U32.HI R2, RZ, R3, R8 ;  /* 0x00000003ff024219 */ /* 0x000fe40000011608 */
[----:B------:R-:W-:-:S03]  /*5900*/  IADD3 R3, -R9, RZ, RZ ;  /* 0x000000ff09037210 */ /* 0x000fc60007ffe1ff */
[----:B------:R-:W-:Y:S02]  /*5910*/  IMAD.MOV R2, RZ, RZ, -R2 ;  /* 0x000000ffff027224 */ /* 0x000fe400078e0a02 */
[----:B------:R-:W-:Y:S02]  /*5920*/  IMAD R10, R10, R3, R7 ;  /* 0x000000030a0a7224 */ /* 0x000fe400078e0207 */
[----:B------:R-:W-:Y:S01]  /*5930*/  IMAD R2, R13, R2, R9 ;  /* 0x000000020d027224 */ /* 0x000fe200078e0209 */
[----:B------:R-:W-:Y:S06]  /*5940*/  BRA.DIV UR4, `(.L_x_66) ;  /* 0x0000001604e07947 */ /* 0x000fec000b800000 */
[----:B------:R-:W-:-:S13]  /*5950*/  ELECT P6, URZ, PT ;  /* 0x00000000003f782f */ /* 0x000fda00038c0000 */
.L_x_117:
[----:B------:R-:W-:Y:S01]  /*5960*/  IMAD.MOV R3, RZ, RZ, -R7 ;  /* 0x000000ffff037224 */ /* 0x000fe200078e0a07 */
[----:B------:R-:W-:Y:S03]  /*5970*/  BSSY B1, `(.L_x_67) ;  /* 0x0000029000017945 */ /* 0x000fe60003800000 */
[----:B------:R-:W-:Y:S01]  /*5980*/  IMAD R3, R6, R3, R17 ;  /* 0x0000000306037224 */ /* 0x000fe200078e0211 */
[----:B------:R-:W-:-:S03]  /*5990*/  MOV R6, RZ ;  /* 0x000000ff00067202 */ /* 0x000fc60000000f00 */
[----:B------:R-:W-:Y:S01]  /*59a0*/  IMAD.SHL.U32 R3, R3, 0x80, RZ ;  /* 0x0000008003037824 */ /* 0x000fe200078e00ff */
[----:B------:R-:W-:Y:S06]  /*59b0*/  @!P6 BRA `(.L_x_68) ;  /* 0x000000000090e947 */ /* 0x000fec0003800000 */
[----:B------:R-:W1:Y:S01]  /*59c0*/  S2R R7, SR_CgaCtaId ;  /* 0x0000000000077919 */ /* 0x000e620000008800 */
[----:B------:R-:W-:-:S04]  /*59d0*/  MOV R6, 0x400 ;  /* 0x0000040000067802 */ /* 0x000fc80000000f00 */
[----:B-1----:R-:W-:Y:S02]  /*59e0*/  LEA R9, R7, R6, 0x18 ;  /* 0x0000000607097211 */ /* 0x002fe400078ec0ff */
[----:B------:R-:W-:-:S03]  /*59f0*/  SHF.L.U32 R6, R5, 0x1f, RZ ;  /* 0x0000001f05067819 */ /* 0x000fc600000006ff */
[----:B------:R-:W-:-:S04]  /*5a00*/  IMAD R7, R0, 0x8, R9 ;  /* 0x0000000800077824 */ /* 0x000fc800078e0209 */
[----:B------:R-:W1:Y:S02]  /*5a10*/  SYNCS.PHASECHK.TRANS64.TRYWAIT P2, [R7+URZ+0x12460], R6 ;  /* 0x01246006070075a7 */ /* 0x000e64000804017f */
[----:B-1----:R-:W-:Y:S05]  /*5a20*/  @!P2 BRA `(.L_x_69) ;  /* 0x0000001400c8a947 */ /* 0x002fea0003800000 */
.L_x_118:
[----:B------:R-:W-:Y:S01]  /*5a30*/  UPRMT UR4, UR6, 0x9910, URZ ;  /* 0x0000991006047896 */ /* 0x000fe2000800003f */
[----:B-1----:R-:W-:-:S03]  /*5a40*/  @P1 IMAD.MOV.U32 R6, RZ, RZ, 0x2000 ;  /* 0x00002000ff061424 */ /* 0x002fc600078e00ff */
[----:B------:R-:W-:Y:S01]  /*5a50*/  UISETP.NE.AND UP0, UPT, UR4, 0x2, UPT ;  /* 0x000000020400788c */ /* 0x000fe2000bf05270 */
[----:B------:R1:W-:Y:S05]  /*5a60*/  @P1 SYNCS.ARRIVE.TRANS64 RZ, [R7+URZ+0x12450], R6 ;  /* 0x0124500607ff19a7 */ /* 0x0003ea000800003f */
[----:B------:R-:W-:-:S13]  /*5a70*/  PLOP3.LUT P2, PT, PT, PT, UP0, 0x80, 0x0 ;  /* 0x000000000000781c */ /* 0x000fda0003f4f008 */
[----:B-1----:R-:W-:Y:S05]  /*5a80*/  @P2 BRA `(.L_x_70) ;  /* 0x0000000000042947 */ /* 0x002fea0003800000 */
[----:B------:R-:W-:Y:S01]  /*5a90*/  BPT.TRAP 0x1 ;  /* 0x000000040000795c */ /* 0x000fe20000300000 */
.L_x_70:
[----:B------:R-:W-:Y:S05]  /*5aa0*/  @P0 BRA `(.L_x_71) ;  /* 0x0000000000040947 */ /* 0x000fea0003800000 */
[----:B------:R-:W-:Y:S01]  /*5ab0*/  BPT.TRAP 0x1 ;  /* 0x000000040000795c */ /* 0x000fe20000300000 */
.L_x_71:
[----:B------:R-:W-:Y:S01]  /*5ac0*/  R2UR UR4, R9 ;  /* 0x00000000090472ca */ /* 0x000fe200000e0000 */
[----:B------:R-:W-:Y:S01]  /*5ad0*/  UIADD3 UR16, UP0, UR14, 0xf0, URZ ;  /* 0x000000f00e107890 */ /* 0x000fe2000ff1e03f */
[----:B------:R-:W-:Y:S01]  /*5ae0*/  R2UR UR9, R7 ;  /* 0x00000000070972ca */ /* 0x000fe200000e0000 */
[----:B------:R-:W-:Y:S01]  /*5af0*/  UMOV UR5, 0x10000000 ;  /* 0x1000000000057882 */ /* 0x000fe20000000000 */
[----:B------:R-:W-:Y:S01]  /*5b00*/  R2UR UR8, R0 ;  /* 0x00000000000872ca */ /* 0x000fe200000e0000 */
[----:B------:R-:W-:Y:S01]  /*5b10*/  UIADD3.X UR17, URZ, UR15, URZ, UP0, !UPT ;  /* 0x0000000f3f117290 */ /* 0x000fe200087fe43f */
[----:B------:R-:W-:Y:S01]  /*5b20*/  R2UR UR11, R3 ;  /* 0x00000000030b72ca */ /* 0x000fe200000e0000 */
[----:B------:R-:W-:Y:S01]  /*5b30*/  UMOV UR10, URZ ;  /* 0x0000003f000a7c82 */ /* 0x000fe20008000000 */
[----:B------:R-:W-:Y:S02]  /*5b40*/  R2UR UR12, R10 ;  /* 0x000000000a0c72ca */ /* 0x000fe400000e0000 */
[----:B------:R-:W-:-:S02]  /*5b50*/  R2UR UR13, R2 ;  /* 0x00000000020d72ca */ /* 0x000fc400000e0000 */
[----:B------:R-:W-:-:S03]  /*5b60*/  IADD3 R0, R0, 0x1, RZ ;  /* 0x0000000100007810 */ /* 0x000fc60007ffe0ff */
[----:B------:R-:W-:Y:S01]  /*5b70*/  UIADD3 UR9, UR9, 0x12450, URZ ;  /* 0x0001245009097890 */ /* 0x000fe2000fffe03f */
[----:B------:R-:W-:Y:S01]  /*5b80*/  ISETP.NE.AND P2, PT, R0, 0x2, PT ;  /* 0x000000020000780c */ /* 0x000fe20003f45270 */
[----:B------:R-:W-:-:S03]  /*5b90*/  ULEA UR8, UR8, UR4, 0xd ;  /* 0x0000000408087291 */ /* 0x000fc6000f8e683f */
[----:B------:R-:W-:Y:S01]  /*5ba0*/  UMOV UR4, 0x0 ;  /* 0x0000000000047882 */ /* 0x000fe20000000000 */
[----:B------:R-:W-:Y:S02]  /*5bb0*/  SEL R6, RZ, 0x1, P2 ;  /* 0x00000001ff067807 */ /* 0x000fe40001000000 */
[----:B------:R-:W-:Y:S02]  /*5bc0*/  SEL R0, R0, RZ, P2 ;  /* 0x000000ff00007207 */ /* 0x000fe40001000000 */
[----:B------:R-:W-:Y:S01]  /*5bd0*/  LOP3.LUT R5, R5, R6, RZ, 0x3c, !PT ;  /* 0x0000000605057212 */ /* 0x000fe200078e3cff */
[----:B------:R1:W-:Y:S02]  /*5be0*/  UTMALDG.4D [UR8], [UR16], desc[UR4] ;  /* 0x00000408100075b4 */ /* 0x0003e40008019000 */
[----:B-1----:R-:W-:-:S07]  /*5bf0*/  IMAD.MOV.U32 R6, RZ, RZ, 0x40 ;  /* 0x00000040ff067424 */ /* 0x002fce00078e00ff */
.L_x_68:
[----:B------:R-:W-:Y:S05]  /*5c00*/  BSYNC B1 ;  /* 0x0000000000017941 */ /* 0x000fea0003800000 */
.L_x_67:
[----:B------:R-:W-:Y:S01]  /*5c10*/  LOP3.LUT P2, RZ, R4, 0xff, RZ, 0xc0, !PT ;  /* 0x000000ff04ff7812 */ /* 0x000fe2000784c0ff */
[----:B------:R-:W-:-:S12]  /*5c20*/  BSSY B1, `(.L_x_72) ;  /* 0x0000009000017945 */ /* 0x000fd80003800000 */
[----:B------:R-:W-:Y:S05]  /*5c30*/  @!P2 BRA `(.L_x_73) ;  /* 0x00000000001ca947 */ /* 0x000fea0003800000 */
[----:B------:R-:W1:Y:S01]  /*5c40*/  S2R R7, SR_CgaCtaId ;  /* 0x0000000000077919 */ /* 0x000e620000008800 */
[----:B------:R-:W-:-:S04]  /*5c50*/  MOV R4, 0x400 ;  /* 0x0000040000047802 */ /* 0x000fc80000000f00 */
[----:B-1----:R-:W-:Y:S02]  /*5c60*/  LEA R7, R7, R4, 0x18 ;  /* 0x0000000407077211 */ /* 0x002fe400078ec0ff */
[----:B------:R-:W-:Y:S02]  /*5c70*/  SHF.L.U32 R4, RZ, 0x1f, RZ ;  /* 0x0000001fff047819 */ /* 0x000fe400000006ff */
[----:B------:R1:W-:Y:S02]  /*5c80*/  SYNCS.ARRIVE.TRANS64.A1T0 RZ, [R7+URZ+0x124b0], RZ ;  /* 0x0124b0ff07ff79a7 */ /* 0x0003e4000810003f */
[----:B------:R-:W2:Y:S02]  /*5c90*/  SYNCS.PHASECHK.TRANS64.TRYWAIT P2, [R7+URZ+0x124b0], R4 ;  /* 0x0124b004070075a7 */ /* 0x000ea4000804017f */
[----:B-12---:R-:W-:Y:S05]  /*5ca0*/  @!P2 BRA `(.L_x_74) ;  /* 0x00000014003ca947 */ /* 0x006fea0003800000 */
.L_x_73:
[----:B------:R-:W-:Y:S05]  /*5cb0*/  BSYNC B1 ;  /* 0x0000000000017941 */ /* 0x000fea0003800000 */
.L_x_72:
[----:B------:R-:W-:Y:S04]  /*5cc0*/  BSSY B1, `(.L_x_75) ;  /* 0x0000028000017945 */ /* 0x000fe80003800000 */
[----:B------:R-:W-:Y:S05]  /*5cd0*/  @!P6 BRA `(.L_x_76) ;  /* 0x000000000098e947 */ /* 0x000fea0003800000 */
[----:B-1----:R-:W1:Y:S01]  /*5ce0*/  S2R R7, SR_CgaCtaId ;  /* 0x0000000000077919 */ /* 0x002e620000008800 */
[----:B------:R-:W-:Y:S02]  /*5cf0*/  MOV R4, 0x400 ;  /* 0x0000040000047802 */ /* 0x000fe40000000f00 */
[----:B------:R-:W-:Y:S02]  /*5d00*/  SHF.L.U32 R9, R5, 0x1f, RZ ;  /* 0x0000001f05097819 */ /* 0x000fe400000006ff */
[----:B-1----:R-:W-:-:S05]  /*5d10*/  LEA R7, R7, R4, 0x18 ;  /* 0x0000000407077211 */ /* 0x002fca00078ec0ff */
[----:B------:R-:W-:-:S04]  /*5d20*/  IMAD R4, R0, 0x8, R7 ;  /* 0x0000000800047824 */ /* 0x000fc800078e0207 */
[----:B------:R-:W1:Y:S02]  /*5d30*/  SYNCS.PHASECHK.TRANS64.TRYWAIT P2, [R4+URZ+0x12460], R9 ;  /* 0x01246009040075a7 */ /* 0x000e64000804017f */
[----:B-1----:R-:W-:Y:S05]  /*5d40*/  @!P2 BRA `(.L_x_77) ;  /* 0x000000140028a947 */ /* 0x002fea0003800000 */
.L_x_119:
[----:B------:R-:W-:Y:S01]  /*5d50*/  UPRMT UR4, UR6, 0x9910, URZ ;  /* 0x0000991006047896 */ /* 0x000fe2000800003f */
[----:B-1----:R-:W-:-:S03]  /*5d60*/  @P1 MOV R9, 0x2000 ;  /* 0x0000200000091802 */ /* 0x002fc60000000f00 */
[----:B------:R-:W-:Y:S01]  /*5d70*/  UISETP.NE.AND UP0, UPT, UR4, 0x2, UPT ;  /* 0x000000020400788c */ /* 0x000fe2000bf05270 */
[----:B------:R1:W-:Y:S05]  /*5d80*/  @P1 SYNCS.ARRIVE.TRANS64 RZ, [R4+URZ+0x12450], R9 ;  /* 0x0124500904ff19a7 */ /* 0x0003ea000800003f */
[----:B------:R-:W-:-:S13]  /*5d90*/  PLOP3.LUT P2, PT, PT, PT, UP0, 0x80, 0x0 ;  /* 0x000000000000781c */ /* 0x000fda0003f4f008 */
[----:B-1----:R-:W-:Y:S05]  /*5da0*/  @P2 BRA `(.L_x_78) ;  /* 0x0000000000042947 */ /* 0x002fea0003800000 */
[----:B------:R-:W-:Y:S01]  /*5db0*/  BPT.TRAP 0x1 ;  /* 0x000000040000795c */ /* 0x000fe20000300000 */
.L_x_78:
[----:B------:R-:W-:Y:S05]  /*5dc0*/  @P0 BRA `(.L_x_79) ;  /* 0x0000000000040947 */ /* 0x000fea0003800000 */
[----:B------:R-:W-:Y:S01]  /*5dd0*/  BPT.TRAP 0x1 ;  /* 0x000000040000795c */ /* 0x000fe20000300000 */
.L_x_79:
[----:B------:R-:W-:Y:S01]  /*5de0*/  R2UR UR4, R7 ;  /* 0x00000000070472ca */ /* 0x000fe200000e0000 */
[----:B------:R-:W-:Y:S01]  /*5df0*/  UIADD3 UR16, UP0, UR14, 0xf0, URZ ;  /* 0x000000f00e107890 */ /* 0x000fe2000ff1e03f */
[----:B------:R-:W-:Y:S01]  /*5e00*/  R2UR UR11, R3 ;  /* 0x00000000030b72ca */ /* 0x000fe200000e0000 */
[----:B------:R-:W-:Y:S01]  /*5e10*/  UMOV UR10, URZ ;  /* 0x0000003f000a7c82 */ /* 0x000fe20008000000 */
[----:B------:R-:W-:Y:S01]  /*5e20*/  R2UR UR5, R6 ;  /* 0x00000000060572ca */ /* 0x000fe200000e0000 */
[----:B------:R-:W-:Y:S01]  /*5e30*/  UIADD3.X UR17, URZ, UR15, URZ, UP0, !UPT ;  /* 0x0000000f3f117290 */ /* 0x000fe200087fe43f */
[----:B------:R-:W-:Y:S02]  /*5e40*/  R2UR UR9, R4 ;  /* 0x00000000040972ca */ /* 0x000fe400000e0000 */
[C---:B------:R-:W-:Y:S01]  /*5e50*/  R2UR UR8, R0.reuse ;  /* 0x00000000000872ca */ /* 0x040fe200000e0000 */
[----:B------:R-:W-:Y:S01]  /*5e60*/  VIADD R0, R0, 0x1 ;  /* 0x0000000100007836 */ /* 0x000fe20000000000 */
[----:B------:R-:W-:-:S02]  /*5e70*/  R2UR UR12, R10 ;  /* 0x000000000a0c72ca */ /* 0x000fc400000e0000 */
[----:B------:R-:W-:Y:S02]  /*5e80*/  R2UR UR13, R2 ;  /* 0x00000000020d72ca */ /* 0x000fe400000e0000 */
[----:B------:R-:W-:-:S03]  /*5e90*/  ISETP.NE.AND P2, PT, R0, 0x2, PT ;  /* 0x000000020000780c */ /* 0x000fc60003f45270 */
[----:B------:R-:W-:Y:S01]  /*5ea0*/  UIADD3 UR11, UR11, UR5, URZ ;  /* 0x000000050b0b7290 */ /* 0x000fe2000fffe03f */
[----:B------:R-:W-:Y:S01]  /*5eb0*/  SEL R2, RZ, 0x1, P2 ;  /* 0x00000001ff027807 */ /* 0x000fe20001000000 */
[----:B------:R-:W-:Y:S01]  /*5ec0*/  UIADD3 UR9, UR9, 0x12450, URZ ;  /* 0x0001245009097890 */ /* 0x000fe2000fffe03f */
[----:B------:R-:W-:Y:S01]  /*5ed0*/  SEL R0, R0, RZ, P2 ;  /* 0x000000ff00007207 */ /* 0x000fe20001000000 */
[----:B------:R-:W-:Y:S01]  /*5ee0*/  ULEA UR8, UR8, UR4, 0xd ;  /* 0x0000000408087291 */ /* 0x000fe2000f8e683f */
[----:B------:R-:W-:Y:S01]  /*5ef0*/  LOP3.LUT R5, R5, R2, RZ, 0x3c, !PT ;  /* 0x0000000205057212 */ /* 0x000fe200078e3cff */
[----:B------:R-:W-:Y:S01]  /*5f00*/  UMOV UR5, 0x10000000 ;  /* 0x1000000000057882 */ /* 0x000fe20000000000 */
[----:B------:R-:W-:-:S06]  /*5f10*/  UMOV UR4, 0x0 ;  /* 0x0000000000047882 */ /* 0x000fcc0000000000 */
[----:B------:R2:W-:Y:S02]  /*5f20*/  UTMALDG.4D [UR8], [UR16], desc[UR4] ;  /* 0x00000408100075b4 */ /* 0x0005e40008019000 */
[----:B--2---:R-:W-:Y:S01]  /*5f30*/  NOP ;  /* 0x0000000000007918 */ /* 0x004fe20000000000 */
.L_x_76:
[----:B------:R-:W-:Y:S05]  /*5f40*/  BSYNC B1 ;  /* 0x0000000000017941 */ /* 0x000fea0003800000 */
.L_x_75:
[----:B------:R-:W-:Y:S01]  /*5f50*/  VIADD R17, R17, UR7 ;  /* 0x0000000711117c36 */ /* 0x000fe20008000000 */
[----:B-1----:R-:W-:-:S04]  /*5f60*/  PRMT R4, RZ, 0x7610, R4 ;  /* 0x00007610ff047816 */ /* 0x002fc80000000004 */
[----:B------:R-:W-:-:S13]  /*5f70*/  ISETP.GE.AND P2, PT, R17, UR18, PT ;  /* 0x0000001211007c0c */ /* 0x000fda000bf46270 */
[----:B------:R-:W-:Y:S05]  /*5f80*/  @!P2 BRA `(.L_x_80) ;  /* 0xfffffff8000ca947 */ /* 0x000fea000383ffff */
[----:B------:R-:W-:Y:S05]  /*5f90*/  BSYNC B0 ;  /* 0x0000000000007941 */ /* 0x000fea0003800000 */
.L_x_65:
[----:B------:R-:W-:Y:S05]  /*5fa0*/  EXIT ;  /* 0x000000000000794d */ /* 0x000fea0003800000 */
.L_x_64:
[----:B-1----:R-:W-:Y:S02]  /*5fb0*/  ULDC UR4, c[0x0][0xa00] ;  /* 0x0002800000047ab9 */ /* 0x002fe40000000800 */
[----:B------:R-:W-:-:S13]  /*5fc0*/  ISETP.GE.AND P0, PT, R17, UR4, PT ;  /* 0x0000000411007c0c */ /* 0x000fda000bf06270 */
[----:B------:R-:W-:Y:S05]  /*5fd0*/  @P0 EXIT ;  /* 0x000000000000094d */ /* 0x000fea0003800000 */
[----:B------:R-:W-:Y:S01]  /*5fe0*/  LOP3.LUT P0, RZ, R2, 0x1f, RZ, 0xc0, !PT ;  /* 0x0000001f02ff7812 */ /* 0x000fe2000780c0ff */
[----:B------:R-:W-:Y:S01]  /*5ff0*/  BSSY B0, `(.L_x_81) ;  /* 0x00000e2000007945 */ /* 0x000fe20003800000 */
[----:B------:R-:W-:Y:S01]  /*6000*/  MOV R4, 0x1 ;  /* 0x0000000100047802 */ /* 0x000fe20000000f00 */
[----:B------:R-:W-:Y:S01]  /*6010*/  IMAD.MOV.U32 R5, RZ, RZ, RZ ;  /* 0x000000ffff057224 */ /* 0x000fe200078e00ff */
[----:B------:R-:W-:Y:S01]  /*6020*/  PLOP3.LUT P0, PT, P0, P2, PT, 0x2a, 0x0 ;  /* 0x000000000000781c */ /* 0x000fe20000704572 */
[----:B------:R-:W-:Y:S01]  /*6030*/  IMAD.MOV.U32 R0, RZ, RZ, 0x1 ;  /* 0x00000001ff007424 */ /* 0x000fe200078e00ff */
[----:B------:R-:W-:Y:S01]  /*6040*/  ULOP3.LUT UR5, UR51, 0x2, URZ, 0xfc, !UPT ;  /* 0x0000000233057892 */ /* 0x000fe2000f8efc3f */
[----:B------:R-:W-:Y:S01]  /*6050*/  ULDC.64 UR6, c[0x0][0x198] ;  /* 0x0000660000067ab9 */ /* 0x000fe20000000a00 */
[----:B------:R-:W-:-:S10]  /*6060*/  ULDC UR14, c[0x0][0xc] ;  /* 0x00000300000e7ab9 */ /* 0x000fd40000000800 */
.L_x_108:
[----:B------:R-:W1:Y:S01]  /*6070*/  LDC R2, c[0x0][0xa04] ;  /* 0x00028100ff027b82 */ /* 0x000e620000000800 */
[----:B------:R-:W-:-:S07]  /*6080*/  UMOV UR4, 0xffffffff ;  /* 0xffffffff00047882 */ /* 0x000fce0000000000 */
        /* <DEDUP_REMOVED lines=9> */
[----:B-1----:R-:W-:Y:S01]  /*6120*/  @P3 IMAD.HI.U32 R10, R17, R6, RZ ;  /* 0x00000006110a3227 */ /* 0x002fe200078e00ff */
[----:B------:R-:W-:-:S04]  /*6130*/  MOV R6, R17 ;  /* 0x0000001100067202 */ /* 0x000fc80000000f00 */
[----:B------:R-:W-:-:S05]  /*6140*/  @P3 SHF.R.U32.HI R6, RZ, R7, R10 ;  /* 0x00000007ff063219 */ /* 0x000fca000001160a */
[----:B--2---:R-:W-:-:S04]  /*6150*/  @P4 IMAD.HI.U32 R9, R6, R9, RZ ;  /* 0x0000000906094227 */ /* 0x004fc800078e00ff */
[----:B------:R-:W-:Y:S01]  /*6160*/  IMAD.MOV.U32 R7, RZ, RZ, R6 ;  /* 0x000000ffff077224 */ /* 0x000fe200078e0006 */
[----:B---3--:R-:W-:-:S05]  /*6170*/  @P4 SHF.R.U32.HI R7, RZ, R12, R9 ;  /* 0x0000000cff074219 */ /* 0x008fca0000011609 */
[----:B------:R-:W-:Y:S02]  /*6180*/  IMAD.MOV.U32 R9, RZ, RZ, R7 ;  /* 0x000000ffff097224 */ /* 0x000fe400078e0007 */
[----:B----4-:R-:W-:-:S05]  /*6190*/  @P5 IMAD.HI.U32 R2, R7, R2, RZ ;  /* 0x0000000207025227 */ /* 0x010fca00078e00ff */
[----:B------:R-:W-:Y:S02]  /*61a0*/  @P5 SHF.R.U32.HI R9, RZ, R3, R2 ;  /* 0x00000003ff095219 */ /* 0x000fe40000011602 */
[----:B------:R-:W-:-:S05]  /*61b0*/  IADD3 R3, -R7, RZ, RZ ;  /* 0x000000ff07037210 */ /* 0x000fca0007ffe1ff */
[----:B------:R-:W-:Y:S02]  /*61c0*/  IMAD R2, R11, R3, R6 ;  /* 0x000000030b027224 */ /* 0x000fe400078e0206 */
[----:B------:R-:W-:-:S04]  /*61d0*/  IMAD.MOV R3, RZ, RZ, -R9 ;  /* 0x000000ffff037224 */ /* 0x000fc800078e0a09 */
[----:B------:R-:W-:Y:S01]  /*61e0*/  IMAD R3, R8, R3, R7 ;  /* 0x0000000308037224 */ /* 0x000fe200078e0207 */
[----:B------:R-:W-:Y:S06]  /*61f0*/  BRA.DIV UR4, `(.L_x_82) ;  /* 0x0000001204107947 */ /* 0x000fec000b800000 */
[----:B------:R-:W-:-:S13]  /*6200*/  ELECT P6, URZ, PT ;  /* 0x00000000003f782f */ /* 0x000fda00038c0000 */
.L_x_122:
[----:B------:R-:W1:Y:S01]  /*6210*/  LDC R6, c[0x0][0x28c] ;  /* 0x0000a300ff067b82 */ /* 0x000e620000000800 */
[----:B------:R-:W-:Y:S01]  /*6220*/  BSSY B1, `(.L_x_83) ;  /* 0x0000027000017945 */ /* 0x000fe20003800000 */
[----:B-1----:R-:W-:-:S13]  /*6230*/  ISETP.GT.AND P3, PT, R6, RZ, P6 ;  /* 0x000000ff0600720c */ /* 0x002fda0003764270 */
[----:B------:R-:W-:Y:S05]  /*6240*/  @!P3 BRA `(.L_x_84) ;  /* 0x000000000090b947 */ /* 0x000fea0003800000 */
[----:B------:R-:W1:Y:S01]  /*6250*/  S2R R8, SR_CgaCtaId ;  /* 0x0000000000087919 */ /* 0x000e620000008800 */
[----:B------:R-:W-:-:S04]  /*6260*/  MOV R7, 0x400 ;  /* 0x0000040000077802 */ /* 0x000fc80000000f00 */
[----:B-1----:R-:W-:Y:S02]  /*6270*/  LEA R10, R8, R7, 0x18 ;  /* 0x00000007080a7211 */ /* 0x002fe400078ec0ff */
[----:B------:R-:W-:-:S03]  /*6280*/  SHF.L.U32 R7, R0, 0x1f, RZ ;  /* 0x0000001f00077819 */ /* 0x000fc600000006ff */
[----:B------:R-:W-:-:S04]  /*6290*/  IMAD R8, R5, 0x8, R10 ;  /* 0x0000000805087824 */ /* 0x000fc800078e020a */
[----:B------:R-:W1:Y:S02]  /*62a0*/  SYNCS.PHASECHK.TRANS64.TRYWAIT P4, [R8+URZ+0x12428], R7 ;  /* 0x01242807080075a7 */ /* 0x000e64000808017f */
[----:B-1----:R-:W-:Y:S05]  /*62b0*/  @!P4 BRA `(.L_x_85) ;  /* 0x000000100000c947 */ /* 0x002fea0003800000 */
.L_x_123:
[----:B------:R-:W-:Y:S01]  /*62c0*/  UPRMT UR4, UR5, 0x9910, URZ ;  /* 0x0000991005047896 */ /* 0x000fe2000800003f */
[----:B-1----:R-:W-:-:S03]  /*62d0*/  @P2 MOV R7, 0x2000 ;  /* 0x0000200000072802 */ /* 0x002fc60000000f00 */
[----:B------:R-:W-:Y:S01]  /*62e0*/  UISETP.NE.AND UP0, UPT, UR4, 0x2, UPT ;  /* 0x000000020400788c */ /* 0x000fe2000bf05270 */
[----:B------:R1:W-:Y:S05]  /*62f0*/  @P2 SYNCS.ARRIVE.TRANS64 RZ, [R8+URZ+0x12400], R7 ;  /* 0x0124000708ff29a7 */ /* 0x0003ea000800003f */
[----:B------:R-:W-:-:S13]  /*6300*/  PLOP3.LUT P4, PT, PT, PT, UP0, 0x80, 0x0 ;  /* 0x000000000000781c */ /* 0x000fda0003f8f008 */
[----:B-1----:R-:W-:Y:S05]  /*6310*/  @P4 BRA `(.L_x_86) ;  /* 0x0000000000044947 */ /* 0x002fea0003800000 */
[----:B------:R-:W-:Y:S01]  /*6320*/  BPT.TRAP 0x1 ;  /* 0x000000040000795c */ /* 0x000fe20000300000 */
.L_x_86:
[----:B------:R-:W-:Y:S05]  /*6330*/  @P0 BRA `(.L_x_87) ;  /* 0x0000000000040947 */ /* 0x000fea0003800000 */
[----:B------:R-:W-:Y:S01]  /*6340*/  BPT.TRAP 0x1 ;  /* 0x000000040000795c */ /* 0x000fe20000300000 */
.L_x_87:
[----:B------:R-:W-:Y:S01]  /*6350*/  IMAD R10, R5, 0x2000, R10 ;  /* 0x00002000050a7824 */ /* 0x000fe200078e020a */
[----:B------:R-:W-:Y:S01]  /*6360*/  R2UR UR9, R8 ;  /* 0x00000000080972ca */ /* 0x000fe200000e0000 */
[----:B------:R-:W-:Y:S01]  /*6370*/  UIADD3 UR16, UP0, UR6, 0x1f0, URZ ;  /* 0x000001f006107890 */ /* 0x000fe2000ff1e03f */
[----:B------:R-:W-:Y:S01]  /*6380*/  R2UR UR12, R2 ;  /* 0x00000000020c72ca */ /* 0x000fe200000e0000 */
[----:B------:R-:W-:Y:S01]  /*6390*/  UMOV UR18, 0x0 ;  /* 0x0000000000127882 */ /* 0x000fe20000000000 */
[----:B------:R-:W-:Y:S01]  /*63a0*/  R2UR UR8, R10 ;  /* 0x000000000a0872ca */ /* 0x000fe200000e0000 */
[----:B------:R-:W-:Y:S01]  /*63b0*/  UIADD3.X UR17, URZ, UR7, URZ, UP0, !UPT ;  /* 0x000000073f117290 */ /* 0x000fe200087fe43f */
[----:B------:R-:W-:Y:S01]  /*63c0*/  R2UR UR13, R3 ;  /* 0x00000000030d72ca */ /* 0x000fe200000e0000 */
[----:B------:R-:W-:Y:S01]  /*63d0*/  UMOV UR19, 0x10000000 ;  /* 0x1000000000137882 */ /* 0x000fe20000000000 */
[----:B------:R-:W-:Y:S01]  /*63e0*/  UMOV UR10, URZ ;  /* 0x0000003f000a7c82 */ /* 0x000fe20008000000 */
[----:B------:R-:W-:Y:S01]  /*63f0*/  UMOV UR11, URZ ;  /* 0x0000003f000b7c82 */ /* 0x000fe20008000000 */
[----:B------:R-:W-:-:S03]  /*6400*/  VIADD R5, R5, 0x1 ;  /* 0x0000000105057836 */ /* 0x000fc60000000000 */
[----:B------:R-:W-:Y:S02]  /*6410*/  UIADD3 UR9, UR9, 0x12400, URZ ;  /* 0x0001240009097890 */ /* 0x000fe4000fffe03f */
[C---:B------:R-:W-:Y:S02]  /*6420*/  ISETP.NE.AND P4, PT, R5.reuse, 0x5, PT ;  /* 0x000000050500780c */ /* 0x040fe40003f85270 */
[----:B------:R-:W-:Y:S02]  /*6430*/  UIADD3 UR8, UR8, 0x4000, URZ ;  /* 0x0000400008087890 */ /* 0x000fe4000fffe03f */
[----:B------:R-:W-:Y:S02]  /*6440*/  SEL R7, RZ, 0x1, P4 ;  /* 0x00000001ff077807 */ /* 0x000fe40002000000 */
[----:B------:R-:W-:Y:S02]  /*6450*/  SEL R5, R5, RZ, P4 ;  /* 0x000000ff05057207 */ /* 0x000fe40002000000 */
[----:B------:R-:W-:-:S03]  /*6460*/  LOP3.LUT R0, R0, R7, RZ, 0x3c, !PT ;  /* 0x0000000700007212 */ /* 0x000fc600078e3cff */
[----:B------:R1:W-:Y:S02]  /*6470*/  UTMALDG.4D [UR8], [UR16], desc[UR18] ;  /* 0x00001208100075b4 */ /* 0x0003e40008019000 */
[----:B-1----:R-:W-:Y:S02]  /*6480*/  NOP ;  /* 0x0000000000007918 */ /* 0x002fe40000000000 */
.L_x_84:
[----:B------:R-:W-:Y:S05]  /*6490*/  BSYNC B1 ;  /* 0x0000000000017941 */ /* 0x000fea0003800000 */
.L_x_83:
        /* <DEDUP_REMOVED lines=10> */
.L_x_89:
[----:B------:R-:W-:Y:S05]  /*6540*/  BSYNC B1 ;  /* 0x0000000000017941 */ /* 0x000fea0003800000 */
.L_x_88:
[----:B------:R-:W-:Y:S01]  /*6550*/  BSSY B1, `(.L_x_91) ;  /* 0x0000028000017945 */ /* 0x000fe20003800000 */
[----:B------:R-:W-:-:S03]  /*6560*/  MOV R9, RZ ;  /* 0x000000ff00097202 */ /* 0x000fc60000000f00 */
        /* <DEDUP_REMOVED lines=8> */
.L_x_124:
[----:B------:R-:W-:Y:S01]  /*65f0*/  UPRMT UR4, UR5, 0x9910, URZ ;  /* 0x0000991005047896 */ /* 0x000fe2000800003f */
[----:B-1----:R-:W-:-:S03]  /*6600*/  @P2 IMAD.MOV.U32 R8, RZ, RZ, 0x2000 ;  /* 0x00002000ff082424 */ /* 0x002fc600078e00ff */
[----:B------:R-:W-:Y:S01]  /*6610*/  UISETP.NE.AND UP0, UPT, UR4, 0x2, UPT ;  /* 0x000000020400788c */ /* 0x000fe2000bf05270 */
[----:B------:R1:W-:Y:S05]  /*6620*/  @P2 SYNCS.ARRIVE.TRANS64 RZ, [R7+URZ+0x12400], R8 ;  /* 0x0124000807ff29a7 */ /* 0x0003ea000800003f */
[----:B------:R-:W-:-:S13]  /*6630*/  PLOP3.LUT P3, PT, PT, PT, UP0, 0x80, 0x0 ;  /* 0x000000000000781c */ /* 0x000fda0003f6f008 */
[----:B-1----:R-:W-:Y:S05]  /*6640*/  @P3 BRA `(.L_x_94) ;  /* 0x0000000000043947 */ /* 0x002fea0003800000 */
[----:B------:R-:W-:Y:S01]  /*6650*/  BPT.TRAP 0x1 ;  /* 0x000000040000795c */ /* 0x000fe20000300000 */
.L_x_94:
[----:B------:R-:W-:Y:S05]  /*6660*/  @P0 BRA `(.L_x_95) ;  /* 0x0000000000040947 */ /* 0x000fea0003800000 */
[----:B------:R-:W-:Y:S01]  /*6670*/  BPT.TRAP 0x1 ;  /* 0x000000040000795c */ /* 0x000fe20000300000 */
.L_x_95:
[----:B------:R-:W-:Y:S01]  /*6680*/  LEA R4, R5, R4, 0xd ;  /* 0x0000000405047211 */ /* 0x000fe200078e68ff */
[----:B------:R-:W-:Y:S01]  /*6690*/  UIADD3 UR16, UP0, UR6, 0x2f0, URZ ;  /* 0x000002f006107890 */ /* 0x000fe2000ff1e03f */
[----:B------:R-:W-:Y:S01]  /*66a0*/  R2UR UR9, R7 ;  /* 0x00000000070972ca */ /* 0x000fe200000e0000 */
[----:B------:R-:W-:Y:S01]  /*66b0*/  UMOV UR18, 0x0 ;  /* 0x0000000000127882 */ /* 0x000fe20000000000 */
[----:B------:R-:W-:Y:S01]  /*66c0*/  R2UR UR8, R4 ;  /* 0x00000000040872ca */ /* 0x000fe200000e0000 */
[----:B------:R-:W-:Y:S01]  /*66d0*/  UIADD3.X UR17, URZ, UR7, URZ, UP0, !UPT ;  /* 0x000000073f117290 */ /* 0x000fe200087fe43f */
[----:B------:R-:W-:Y:S01]  /*66e0*/  R2UR UR12, R2 ;  /* 0x00000000020c72ca */ /* 0x000fe200000e0000 */
[----:B------:R-:W-:Y:S01]  /*66f0*/  UMOV UR19, 0x10000000 ;  /* 0x1000000000137882 */ /* 0x000fe20000000000 */
[----:B------:R-:W-:Y:S01]  /*6700*/  R2UR UR13, R3 ;  /* 0x00000000030d72ca */ /* 0x000fe200000e0000 */
[----:B------:R-:W-:Y:S01]  /*6710*/  UMOV UR10, URZ ;  /* 0x0000003f000a7c82 */ /* 0x000fe20008000000 */
[----:B------:R-:W-:Y:S01]  /*6720*/  UMOV UR11, URZ ;  /* 0x0000003f000b7c82 */ /* 0x000fe20008000000 */
[----:B------:R-:W-:Y:S01]  /*6730*/  VIADD R5, R5, 0x1 ;  /* 0x0000000105057836 */ /* 0x000fe20000000000 */
[----:B------:R-:W-:-:S03]  /*6740*/  MOV R9, 0x1 ;  /* 0x0000000100097802 */ /* 0x000fc60000000f00 */
[----:B------:R-:W-:Y:S01]  /*6750*/  UIADD3 UR9, UR9, 0x12400, URZ ;  /* 0x0001240009097890 */ /* 0x000fe2000fffe03f */
[----:B------:R-:W-:Y:S01]  /*6760*/  ISETP.NE.AND P3, PT, R5, 0x5, PT ;  /* 0x000000050500780c */ /* 0x000fe20003f65270 */
[----:B------:R-:W-:-:S03]  /*6770*/  UIADD3 UR8, UR8, 0x4000, URZ ;  /* 0x0000400008087890 */ /* 0x000fc6000fffe03f */
[----:B------:R-:W-:Y:S02]  /*6780*/  SEL R7, RZ, 0x1, P3 ;  /* 0x00000001ff077807 */ /* 0x000fe40001800000 */
[----:B------:R-:W-:Y:S02]  /*6790*/  SEL R5, R5, RZ, P3 ;  /* 0x000000ff05057207 */ /* 0x000fe40001800000 */
[----:B------:R-:W-:Y:S02]  /*67a0*/  LOP3.LUT R0, R0, R7, RZ, 0x3c, !PT ;  /* 0x0000000700007212 */ /* 0x000fe400078e3cff */
[----:B------:R2:W-:Y:S02]  /*67b0*/  UTMALDG.4D [UR8], [UR16], desc[UR18] ;  /* 0x00001208100075b4 */ /* 0x0005e40008019000 */
[----:B--2---:R-:W-:-:S03]  /*67c0*/  NOP ;  /* 0x0000000000007918 */ /* 0x004fc60000000000 */
.L_x_92:
[----:B------:R-:W-:Y:S05]  /*67d0*/  BSYNC B1 ;  /* 0x0000000000017941 */ /* 0x000fea0003800000 */
.L_x_91:
[----:B------:R-:W-:-:S13]  /*67e0*/  ISETP.GE.AND P3, PT, R6, 0x41, PT ;  /* 0x000000410600780c */ /* 0x000fda0003f66270 */
[----:B------:R-:W-:Y:S05]  /*67f0*/  @!P3 BRA `(.L_x_96) ;  /* 0x000000040070b947 */ /* 0x000fea0003800000 */
[----:B------:R-:W-:Y:S01]  /*6800*/  VIADD R6, R6, 0x3f ;  /* 0x0000003f06067836 */ /* 0x000fe20000000000 */
[----:B------:R-:W-:Y:S04]  /*6810*/  BSSY B1, `(.L_x_96) ;  /* 0x000005a000017945 */ /* 0x000fe80003800000 */
[----:B-1----:R-:W-:-:S04]  /*6820*/  SHF.R.S32.HI R7, RZ, 0x1f, R6 ;  /* 0x0000001fff077819 */ /* 0x002fc80000011406 */
[----:B------:R-:W-:-:S04]  /*6830*/  LEA.HI R7, R7, R6, RZ, 0x6 ;  /* 0x0000000607077211 */ /* 0x000fc800078f30ff */
[----:B------:R-:W-:-:S04]  /*6840*/  SHF.R.S32.HI R7, RZ, 0x6, R7 ;  /* 0x00000006ff077819 */ /* 0x000fc80000011407 */
[----:B------:R-:W-:-:S07]  /*6850*/  SHF.L.U32 R4, R7, 0x1, RZ ;  /* 0x0000000107047819 */ /* 0x000fce00000006ff */
.L_x_107:
[----:B------:R-:W-:Y:S04]  /*6860*/  BSSY B2, `(.L_x_97) ;  /* 0x0000027000027945 */ /* 0x000fe80003800000 */
[----:B------:R-:W-:Y:S05]  /*6870*/  @!P6 BRA `(.L_x_98) ;  /* 0x000000000094e947 */ /* 0x000fea0003800000 */
[----:B------:R-:W1:Y:S01]  /*6880*/  S2R R7, SR_CgaCtaId ;  /* 0x0000000000077919 */ /* 0x000e620000008800 */
[----:B------:R-:W-:Y:S02]  /*6890*/  MOV R6, 0x400 ;  /* 0x0000040000067802 */ /* 0x000fe40000000f00 */
[----:B------:R-:W-:Y:S02]  /*68a0*/  SHF.L.U32 R8, R0, 0x1f, RZ ;  /* 0x0000001f00087819 */ /* 0x000fe400000006ff */
[----:B-1----:R-:W-:-:S05]  /*68b0*/  LEA R6, R7, R6, 0x18 ;  /* 0x0000000607067211 */ /* 0x002fca00078ec0ff */
[----:B------:R-:W-:-:S04]  /*68c0*/  IMAD R7, R5, 0x8, R6 ;  /* 0x0000000805077824 */ /* 0x000fc800078e0206 */
[----:B------:R-:W1:Y:S02]  /*68d0*/  SYNCS.PHASECHK.TRANS64.TRYWAIT P3, [R7+URZ+0x12428], R8 ;  /* 0x01242808070075a7 */ /* 0x000e64000806017f */
[----:B-1----:R-:W-:Y:S05]  /*68e0*/  @!P3 BRA `(.L_x_99) ;  /* 0x0000000800b0b947 */ /* 0x002fea0003800000 */
.L_x_125:
[----:B------:R-:W-:Y:S01]  /*68f0*/  UPRMT UR4, UR5, 0x9910, URZ ;  /* 0x0000991005047896 */ /* 0x000fe2000800003f */
[----:B-1----:R-:W-:-:S03]  /*6900*/  @P2 MOV R8, 0x2000 ;  /* 0x0000200000082802 */ /* 0x002fc60000000f00 */
[----:B------:R-:W-:Y:S01]  /*6910*/  UISETP.NE.AND UP0, UPT, UR4, 0x2, UPT ;  /* 0x000000020400788c */ /* 0x000fe2000bf05270 */
[----:B------:R1:W-:Y:S05]  /*6920*/  @P2 SYNCS.ARRIVE.TRANS64 RZ, [R7+URZ+0x12400], R8 ;  /* 0x0124000807ff29a7 */ /* 0x0003ea000800003f */
[----:B------:R-:W-:-:S13]  /*6930*/  PLOP3.LUT P3, PT, PT, PT, UP0, 0x80, 0x0 ;  /* 0x000000000000781c */ /* 0x000fda0003f6f008 */
[----:B-1----:R-:W-:Y:S05]  /*6940*/  @P3 BRA `(.L_x_100) ;  /* 0x0000000000043947 */ /* 0x002fea0003800000 */
[----:B------:R-:W-:Y:S01]  /*6950*/  BPT.TRAP 0x1 ;  /* 0x000000040000795c */ /* 0x000fe20000300000 */
.L_x_100:
[----:B------:R-:W-:Y:S05]  /*6960*/  @P0 BRA `(.L_x_101) ;  /* 0x0000000000040947 */ /* 0x000fea0003800000 */
[----:B------:R-:W-:Y:S01]  /*6970*/  BPT.TRAP 0x1 ;  /* 0x000000040000795c */ /* 0x000fe20000300000 */
.L_x_101:
        /* <DEDUP_REMOVED lines=11> */
[----:B------:R-:W-:-:S03]  /*6a30*/  IADD3 R5, R5, 0x1, RZ ;  /* 0x0000000105057810 */ /* 0x000fc60007ffe0ff */
[----:B------:R-:W-:Y:S01]  /*6a40*/  UIADD3 UR9, UR9, 0x12400, URZ ;  /* 0x0001240009097890 */ /* 0x000fe2000fffe03f */
[C---:B------:R-:W-:Y:S01]  /*6a50*/  ISETP.NE.AND P3, PT, R5.reuse, 0x5, PT ;  /* 0x000000050500780c */ /* 0x040fe20003f65270 */
[----:B------:R-:W-:Y:S02]  /*6a60*/  USHF.L.U32 UR11, UR11, 0x6, URZ ;  /* 0x000000060b0b7899 */ /* 0x000fe4000800063f */
[----:B------:R-:W-:Y:S01]  /*6a70*/  UIADD3 UR8, UR8, 0x4000, URZ ;  /* 0x0000400008087890 */ /* 0x000fe2000fffe03f */
[----:B------:R-:W-:Y:S02]  /*6a80*/  SEL R7, RZ, 0x1, P3 ;  /* 0x00000001ff077807 */ /* 0x000fe40001800000 */
[----:B------:R-:W-:Y:S02]  /*6a90*/  SEL R5, R5, RZ, P3 ;  /* 0x000000ff05057207 */ /* 0x000fe40001800000 */
[----:B------:R-:W-:-:S04]  /*6aa0*/  LOP3.LUT R0, R0, R7, RZ, 0x3c, !PT ;  /* 0x0000000700007212 */ /* 0x000fc800078e3cff */
[----:B------:R1:W-:Y:S02]  /*6ab0*/  UTMALDG.4D [UR8], [UR16], desc[UR18] ;  /* 0x00001208100075b4 */ /* 0x0003e40008019000 */
[----:B-1----:R-:W-:Y:S01]  /*6ac0*/  NOP ;  /* 0x0000000000007918 */ /* 0x002fe20000000000 */
.L_x_98:
[----:B------:R-:W-:Y:S05]  /*6ad0*/  BSYNC B2 ;  /* 0x0000000000027941 */ /* 0x000fea0003800000 */
.L_x_97:
[----:B------:R-:W-:Y:S01]  /*6ae0*/  ISETP.LT.OR P3, PT, R4, 0x4, !P6 ;  /* 0x000000040400780c */ /* 0x000fe20007761670 */
[----:B------:R-:W-:-:S12]  /*6af0*/  BSSY B2, `(.L_x_102) ;  /* 0x0000028000027945 */ /* 0x000fd80003800000 */
[----:B------:R-:W-:Y:S05]  /*6b00*/  @P3 BRA `(.L_x_103) ;  /* 0x0000000000983947 */ /* 0x000fea0003800000 */
[----:B------:R-:W1:Y:S01]  /*6b10*/  S2R R7, SR_CgaCtaId ;  /* 0x0000000000077919 */ /* 0x000e620000008800 */
[----:B------:R-:W-:Y:S02]  /*6b20*/  MOV R6, 0x400 ;  /* 0x0000040000067802 */ /* 0x000fe40000000f00 */
[----:B------:R-:W-:Y:S02]  /*6b30*/  SHF.L.U32 R8, R0, 0x1f, RZ ;  /* 0x0000001f00087819 */ /* 0x000fe400000006ff */
[----:B-1----:R-:W-:-:S05]  /*6b40*/  LEA R6, R7, R6, 0x18 ;  /* 0x0000000607067211 */ /* 0x002fca00078ec0ff */
[----:B------:R-:W-:-:S04]  /*6b50*/  IMAD R7, R5, 0x8, R6 ;  /* 0x0000000805077824 */ /* 0x000fc800078e0206 */
[----:B------:R-:W1:Y:S02]  /*6b60*/  SYNCS.PHASECHK.TRANS64.TRYWAIT P3, [R7+URZ+0x12428], R8 ;  /* 0x01242808070075a7 */ /* 0x000e64000806017f */
[----:B-1----:R-:W-:Y:S05]  /*6b70*/  @!P3 BRA `(.L_x_104) ;  /* 0x000000080020b947 */ /* 0x002fea0003800000 */
.L_x_126:
[----:B------:R-:W-:Y:S01]  /*6b80*/  UPRMT UR4, UR5, 0x9910, URZ ;  /* 0x0000991005047896 */ /* 0x000fe2000800003f */
[----:B-1----:R-:W-:-:S03]  /*6b90*/  @P1 MOV R8, 0x2000 ;  /* 0x0000200000081802 */ /* 0x002fc60000000f00 */
[----:B------:R-:W-:Y:S01]  /*6ba0*/  UISETP.NE.AND UP0, UPT, UR4, 0x2, UPT ;  /* 0x000000020400788c */ /* 0x000fe2000bf05270 */
[----:B------:R1:W-:Y:S05]  /*6bb0*/  @P1 SYNCS.ARRIVE.TRANS64 RZ, [R7+URZ+0x12400], R8 ;  /* 0x0124000807ff19a7 */ /* 0x0003ea000800003f */
[----:B------:R-:W-:-:S13]  /*6bc0*/  PLOP3.LUT P3, PT, PT, PT, UP0, 0x80, 0x0 ;  /* 0x000000000000781c */ /* 0x000fda0003f6f008 */
[----:B-1----:R-:W-:Y:S05]  /*6bd0*/  @P3 BRA `(.L_x_105) ;  /* 0x0000000000043947 */ /* 0x002fea0003800000 */
[----:B------:R-:W-:Y:S01]  /*6be0*/  BPT.TRAP 0x1 ;  /* 0x000000040000795c */ /* 0x000fe20000300000 */
.L_x_105:
[----:B------:R-:W-:Y:S05]  /*6bf0*/  @P0 BRA `(.L_x_106) ;  /* 0x0000000000040947 */ /* 0x000fea0003800000 */
[----:B------:R-:W-:Y:S01]  /*6c00*/  BPT.TRAP 0x1 ;  /* 0x000000040000795c */ /* 0x000fe20000300000 */
.L_x_106:
        /* <DEDUP_REMOVED lines=11> */
[----:B------:R-:W-:Y:S01]  /*6cc0*/  IADD3 R5, R5, 0x1, RZ ;  /* 0x0000000105057810 */ /* 0x000fe20007ffe0ff */
[----:B------:R-:W-:-:S02]  /*6cd0*/  VIADD R9, R9, 0x1 ;  /* 0x0000000109097836 */ /* 0x000fc40000000000 */
        /* <DEDUP_REMOVED lines=9> */
.L_x_103:
[----:B------:R-:W-:Y:S05]  /*6d70*/  BSYNC B2 ;  /* 0x0000000000027941 */ /* 0x000fea0003800000 */
.L_x_102:
[C---:B------:R-:W-:Y:S02]  /*6d80*/  ISETP.GT.AND P3, PT, R4.reuse, 0x4, PT ;  /* 0x000000040400780c */ /* 0x040fe40003f64270 */
[----:B------:R-:W-:-:S11]  /*6d90*/  IADD3 R4, R4, -0x2, RZ ;  /* 0xfffffffe04047810 */ /* 0x000fd60007ffe0ff */
[----:B------:R-:W-:Y:S05]  /*6da0*/  @P3 BRA `(.L_x_107) ;  /* 0xfffffff800ac3947 */ /* 0x000fea000383ffff */
[----:B------:R-:W-:Y:S05]  /*6db0*/  BSYNC B1 ;  /* 0x0000000000017941 */ /* 0x000fea0003800000 */
.L_x_96:
[----:B------:R-:W-:Y:S01]  /*6dc0*/  VIADD R17, R17, UR14 ;  /* 0x0000000e11117c36 */ /* 0x000fe20008000000 */
[----:B------:R-:W-:Y:S01]  /*6dd0*/  ULDC UR4, c[0x0][0xa00] ;  /* 0x0002800000047ab9 */ /* 0x000fe20000000800 */
[----:B-1----:R-:W-:-:S03]  /*6de0*/  PRMT R4, RZ, 0x7610, R4 ;  /* 0x00007610ff047816 */ /* 0x002fc60000000004 */
[----:B------:R-:W-:-:S13]  /*6df0*/  ISETP.GE.AND P3, PT, R17, UR4, PT ;  /* 0x0000000411007c0c */ /* 0x000fda000bf66270 */
[----:B------:R-:W-:Y:S05]  /*6e00*/  @!P3 BRA `(.L_x_108) ;  /* 0xfffffff00098b947 */ /* 0x000fea000383ffff */
[----:B------:R-:W-:Y:S05]  /*6e10*/  BSYNC B0 ;  /* 0x0000000000007941 */ /* 0x000fea0003800000 */
.L_x_81:
[----:B------:R-:W-:Y:S05]  /*6e20*/  EXIT ;  /* 0x000000000000794d */ /* 0x000fea0003800000 */
.L_x_17:
[----:B-1----:R-:W-:-:S04]  /*6e30*/  MOV R3, UR5 ;  /* 0x0000000500037c02 */ /* 0x002fc80008000f00 */
[----:B------:R1:W2:Y:S03]  /*6e40*/  SYNCS.PHASECHK.TRANS64.TRYWAIT P1, [R3+URZ+0x12450], R0 ;  /* 0x01245000030075a7 */ /* 0x0002a6000802017f */
[----:B--2---:R-:W-:Y:S05]  /*6e50*/  @!P1 NANOSLEEP.SYNCS 0x989680 ;  /* 0x009896800000995d */ /* 0x004fea0003900000 */
[----:B------:R-:W2:Y:S02]  /*6e60*/  @!P1 SYNCS.PHASECHK.TRANS64 P1, [R3+URZ+0x12450], R0 ;  /* 0x01245000030095a7 */ /* 0x000ea4000802007f */
[----:B--2---:R-:W-:Y:S05]  /*6e70*/  @!P1 BRA `(.L_x_17) ;  /* 0xfffffffc00ec9947 */ /* 0x004fea000383ffff */
[----:B------:R-:W-:Y:S05]  /*6e80*/  BRA `(.L_x_109) ;  /* 0xffffffa000e07947 */ /* 0x000fea000383ffff */
.L_x_19:
[----:B-1----:R-:W-:-:S04]  /*6e90*/  IMAD.U32 R5, RZ, RZ, UR22 ;  /* 0x00000016ff057e24 */ /* 0x002fc8000f8e00ff */
[----:B------:R1:W2:Y:S03]  /*6ea0*/  SYNCS.PHASECHK.TRANS64.TRYWAIT P1, [R5+URZ+0x12400], R0 ;  /* 0x01240000050075a7 */ /* 0x0002a6000802017f */
[----:B--2---:R-:W-:Y:S05]  /*6eb0*/  @!P1 NANOSLEEP.SYNCS 0x989680 ;  /* 0x009896800000995d */ /* 0x004fea0003900000 */
[----:B------:R-:W2:Y:S02]  /*6ec0*/  @!P1 SYNCS.PHASECHK.TRANS64 P1, [R5+URZ+0x12400], R0 ;  /* 0x01240000050095a7 */ /* 0x000ea4000802007f */
[----:B--2---:R-:W-:Y:S05]  /*6ed0*/  @!P1 BRA `(.L_x_19) ;  /* 0xfffffffc00ec9947 */ /* 0x004fea000383ffff */
[----:B------:R-:W-:Y:S05]  /*6ee0*/  BRA `(.L_x_110) ;  /* 0xffffffa000f47947 */ /* 0x000fea000383ffff */
.L_x_20:
[----:B-1----:R-:W-:-:S04]  /*6ef0*/  MOV R0, UR20 ;  /* 0x0000001400007c02 */ /* 0x002fc80008000f00 */
[----:B------:R1:W2:Y:S03]  /*6f00*/  SYNCS.PHASECHK.TRANS64.TRYWAIT P1, [R0+URZ+-0x8], R3 ;  /* 0xfffff803000075a7 */ /* 0x0002a6000802017f */
[----:B--2---:R-:W-:Y:S05]  /*6f10*/  @!P1 NANOSLEEP.SYNCS 0x989680 ;  /* 0x009896800000995d */ /* 0x004fea0003900000 */
[----:B------:R-:W2:Y:S02]  /*6f20*/  @!P1 SYNCS.PHASECHK.TRANS64 P1, [R0+URZ+-0x8], R3 ;  /* 0xfffff803000095a7 */ /* 0x000ea4000802007f */
[----:B--2---:R-:W-:Y:S05]  /*6f30*/  @!P1 BRA `(.L_x_20) ;  /* 0xfffffffc00ec9947 */ /* 0x004fea000383ffff */
[----:B------:R-:W-:Y:S05]  /*6f40*/  BRA `(.L_x_111) ;  /* 0xffffffa000e47947 */ /* 0x000fea000383ffff */
.L_x_22:
[----:B-1----:R-:W-:-:S04]  /*6f50*/  IMAD.U32 R7, RZ, RZ, UR6 ;  /* 0x00000006ff077e24 */ /* 0x002fc8000f8e00ff */
[----:B------:R1:W2:Y:S03]  /*6f60*/  SYNCS.PHASECHK.TRANS64.TRYWAIT P1, [R7+URZ+0x12400], R6 ;  /* 0x01240006070075a7 */ /* 0x0002a6000802017f */
[----:B--2---:R-:W-:Y:S05]  /*6f70*/  @!P1 NANOSLEEP.SYNCS 0x989680 ;  /* 0x009896800000995d */ /* 0x004fea0003900000 */
[----:B------:R-:W2:Y:S02]  /*6f80*/  @!P1 SYNCS.PHASECHK.TRANS64 P1, [R7+URZ+0x12400], R6 ;  /* 0x01240006070095a7 */ /* 0x000ea4000802007f */
[----:B--2---:R-:W-:Y:S05]  /*6f90*/  @!P1 BRA `(.L_x_22) ;  /* 0xfffffffc00ec9947 */ /* 0x004fea000383ffff */
[----:B------:R-:W-:Y:S05]  /*6fa0*/  BRA `(.L_x_112) ;  /* 0xffffffb400587947 */ /* 0x000fea000383ffff */
.L_x_27:
[----:B-1----:R-:W-:-:S04]  /*6fb0*/  MOV R5, UR6 ;  /* 0x0000000600057c02 */ /* 0x002fc80008000f00 */
[----:B------:R1:W2:Y:S03]  /*6fc0*/  SYNCS.PHASECHK.TRANS64.TRYWAIT P2, [R5+URZ+0x12400], R4 ;  /* 0x01240004050075a7 */ /* 0x0002a6000804017f */
[----:B--2---:R-:W-:Y:S05]  /*6fd0*/  @!P2 NANOSLEEP.SYNCS 0x989680 ;  /* 0x009896800000a95d */ /* 0x004fea0003900000 */
[----:B------:R-:W2:Y:S02]  /*6fe0*/  @!P2 SYNCS.PHASECHK.TRANS64 P2, [R5+URZ+0x12400], R4 ;  /* 0x012400040500a5a7 */ /* 0x000ea4000804007f */
[----:B--2---:R-:W-:Y:S05]  /*6ff0*/  @!P2 BRA `(.L_x_27) ;  /* 0xfffffffc00eca947 */ /* 0x004fea000383ffff */
[----:B------:R-:W-:Y:S05]  /*7000*/  BRA `(.L_x_113) ;  /* 0xffffffb800107947 */ /* 0x000fea000383ffff */
.L_x_31:
[----:B-1----:R-:W-:-:S04]  /*7010*/  IMAD.U32 R8, RZ, RZ, UR6 ;  /* 0x00000006ff087e24 */ /* 0x002fc8000f8e00ff */
[----:B------:R1:W2:Y:S03]  /*7020*/  SYNCS.PHASECHK.TRANS64.TRYWAIT P2, [R8+URZ+0x12400], R9 ;  /* 0x01240009080075a7 */ /* 0x0002a6000804017f */
[----:B--2---:R-:W-:Y:S05]  /*7030*/  @!P2 NANOSLEEP.SYNCS 0x989680 ;  /* 0x009896800000a95d */ /* 0x004fea0003900000 */
[----:B------:R-:W2:Y:S02]  /*7040*/  @!P2 SYNCS.PHASECHK.TRANS64 P2, [R8+URZ+0x12400], R9 ;  /* 0x012400090800a5a7 */ /* 0x000ea4000804007f */
[----:B--2---:R-:W-:Y:S05]  /*7050*/  @!P2 BRA `(.L_x_31) ;  /* 0xfffffffc00eca947 */ /* 0x004fea000383ffff */
[----:B------:R-:W-:Y:S05]  /*7060*/  BRA `(.L_x_30) ;  /* 0xffffffcc00287947 */ /* 0x000fea000383ffff */
.L_x_51:
[----:B-1----:R-:W-:-:S04]  /*7070*/  MOV R3, UR20 ;  /* 0x0000001400037c02 */ /* 0x002fc80008000f00 */
[----:B------:R1:W2:Y:S03]  /*7080*/  SYNCS.PHASECHK.TRANS64.TRYWAIT P1, [R3+URZ+0x8], R0 ;  /* 0x00000800030075a7 */ /* 0x0002a6000802017f */
[----:B--2---:R-:W-:Y:S05]  /*7090*/  @!P1 NANOSLEEP.SYNCS 0x989680 ;  /* 0x009896800000995d */ /* 0x004fea0003900000 */
[----:B------:R-:W2:Y:S02]  /*70a0*/  @!P1 SYNCS.PHASECHK.TRANS64 P1, [R3+URZ+0x8], R0 ;  /* 0x00000800030095a7 */ /* 0x000ea4000802007f */
[----:B--2---:R-:W-:Y:S05]  /*70b0*/  @!P1 BRA `(.L_x_51) ;  /* 0xfffffffc00ec9947 */ /* 0x004fea000383ffff */
[----:B------:R-:W-:Y:S05]  /*70c0*/  BRA `(.L_x_114) ;  /* 0xffffffd400c87947 */ /* 0x000fea000383ffff */
.L_x_66:
[----:B------:R-:W-:Y:S01]  /*70d0*/  BSSY B1, `(.L_x_115) ;  /* 0x0000006000017945 */ /* 0x000fe20003800000 */
[----:B------:R-:W-:-:S07]  /*70e0*/  IMAD.MOV.U32 R15, RZ, RZ, -0x1 ;  /* 0xffffffffff0f7424 */ /* 0x000fce00078e00ff */
[----:B------:R-:W-:Y:S05]  /*70f0*/  WARPSYNC.COLLECTIVE R15, `(.L_x_116) ;  /* 0x000000000f0c7348 */ /* 0x000fea0003c00000 */
[----:B------:R-:W-:Y:S02]  /*7100*/  ELECT P6, UR62, PT ;  /* 0x00000000003e782f */ /* 0x000fe400038c0000 */
[----:B------:R-:W-:Y:S01]  /*7110*/  MOV R14, UR62 ;  /* 0x0000003e000e7c02 */ /* 0x000fe20008000f00 */
[----:B------:R-:W-:Y:S10]  /*7120*/  ENDCOLLECTIVE ;  /* 0x000000000000791b */ /* 0x000ff40003800000 */
.L_x_116:
[----:B------:R-:W-:Y:S05]  /*7130*/  BSYNC B1 ;  /* 0x0000000000017941 */ /* 0x000fea0003800000 */
.L_x_115:
[----:B------:R-:W-:Y:S05]  /*7140*/  BRA `(.L_x_117) ;  /* 0xffffffe800047947 */ /* 0x000fea000383ffff */
.L_x_69:
[----:B-1----:R1:W2:Y:S02]  /*7150*/  SYNCS.PHASECHK.TRANS64.TRYWAIT P2, [R7+URZ+0x12460], R6 ;  /* 0x01246006070075a7 */ /* 0x0022a4000804017f */
[----:B--2---:R-:W-:Y:S05]  /*7160*/  @!P2 NANOSLEEP.SYNCS 0x989680 ;  /* 0x009896800000a95d */ /* 0x004fea0003900000 */
[----:B------:R-:W2:Y:S02]  /*7170*/  @!P2 SYNCS.PHASECHK.TRANS64 P2, [R7+URZ+0x12460], R6 ;  /* 0x012460060700a5a7 */ /* 0x000ea4000804007f */
[----:B--2---:R-:W-:Y:S05]  /*7180*/  @!P2 BRA `(.L_x_69) ;  /* 0xfffffffc00f0a947 */ /* 0x004fea000383ffff */
[----:B------:R-:W-:Y:S05]  /*7190*/  BRA `(.L_x_118) ;  /* 0xffffffe800247947 */ /* 0x000fea000383ffff */
.L_x_74:
[----:B-1----:R1:W2:Y:S02]  /*71a0*/  SYNCS.PHASECHK.TRANS64.TRYWAIT P2, [R7+URZ+0x124b0], R4 ;  /* 0x0124b004070075a7 */ /* 0x0022a4000804017f */
[----:B--2---:R-:W-:Y:S05]  /*71b0*/  @!P2 NANOSLEEP.SYNCS 0x989680 ;  /* 0x009896800000a95d */ /* 0x004fea0003900000 */
[----:B------:R-:W2:Y:S02]  /*71c0*/  @!P2 SYNCS.PHASECHK.TRANS64 P2, [R7+URZ+0x124b0], R4 ;  /* 0x0124b0040700a5a7 */ /* 0x000ea4000804007f */
[----:B--2---:R-:W-:Y:S05]  /*71d0*/  @!P2 BRA `(.L_x_74) ;  /* 0xfffffffc00f0a947 */ /* 0x004fea000383ffff */
[----:B------:R-:W-:Y:S05]  /*71e0*/  BRA `(.L_x_73) ;  /* 0xffffffe800b07947 */ /* 0x000fea000383ffff */
.L_x_77:
[----:B-1----:R1:W2:Y:S02]  /*71f0*/  SYNCS.PHASECHK.TRANS64.TRYWAIT P2, [R4+URZ+0x12460], R9 ;  /* 0x01246009040075a7 */ /* 0x0022a4000804017f */
[----:B--2---:R-:W-:Y:S05]  /*7200*/  @!P2 NANOSLEEP.SYNCS 0x989680 ;  /* 0x009896800000a95d */ /* 0x004fea0003900000 */
[----:B------:R-:W2:Y:S02]  /*7210*/  @!P2 SYNCS.PHASECHK.TRANS64 P2, [R4+URZ+0x12460], R9 ;  /* 0x012460090400a5a7 */ /* 0x000ea4000804007f */
[----:B--2---:R-:W-:Y:S05]  /*7220*/  @!P2 BRA `(.L_x_77) ;  /* 0xfffffffc00f0a947 */ /* 0x004fea000383ffff */
[----:B------:R-:W-:Y:S05]  /*7230*/  BRA `(.L_x_119) ;  /* 0xffffffe800c47947 */ /* 0x000fea000383ffff */
.L_x_82:
[----:B------:R-:W-:Y:S01]  /*7240*/  BSSY B1, `(.L_x_120) ;  /* 0x0000006000017945 */ /* 0x000fe20003800000 */
[----:B------:R-:W-:-:S07]  /*7250*/  MOV R15, 0xffffffff ;  /* 0xffffffff000f7802 */ /* 0x000fce0000000f00 */
[----:B------:R-:W-:Y:S05]  /*7260*/  WARPSYNC.COLLECTIVE R15, `(.L_x_121) ;  /* 0x000000000f0c7348 */ /* 0x000fea0003c00000 */
[----:B------:R-:W-:Y:S02]  /*7270*/  ELECT P6, UR62, PT ;  /* 0x00000000003e782f */ /* 0x000fe400038c0000 */
[----:B------:R-:W-:Y:S01]  /*7280*/  MOV R14, UR62 ;  /* 0x0000003e000e7c02 */ /* 0x000fe20008000f00 */
[----:B------:R-:W-:Y:S10]  /*7290*/  ENDCOLLECTIVE ;  /* 0x000000000000791b */ /* 0x000ff40003800000 */
.L_x_121:
[----:B------:R-:W-:Y:S05]  /*72a0*/  BSYNC B1 ;  /* 0x0000000000017941 */ /* 0x000fea0003800000 */
.L_x_120:
[----:B------:R-:W-:Y:S05]  /*72b0*/  BRA `(.L_x_122) ;  /* 0xffffffec00d47947 */ /* 0x000fea000383ffff */
.L_x_85:
[----:B-1----:R1:W2:Y:S02]  /*72c0*/  SYNCS.PHASECHK.TRANS64.TRYWAIT P4, [R8+URZ+0x12428], R7 ;  /* 0x01242807080075a7 */ /* 0x0022a4000808017f */
[----:B--2---:R-:W-:Y:S05]  /*72d0*/  @!P4 NANOSLEEP.SYNCS 0x989680 ;  /* 0x009896800000c95d */ /* 0x004fea0003900000 */
[----:B------:R-:W2:Y:S02]  /*72e0*/  @!P4 SYNCS.PHASECHK.TRANS64 P4, [R8+URZ+0x12428], R7 ;  /* 0x012428070800c5a7 */ /* 0x000ea4000808007f */
[----:B--2---:R-:W-:Y:S05]  /*72f0*/  @!P4 BRA `(.L_x_85) ;  /* 0xfffffffc00f0c947 */ /* 0x004fea000383ffff */
[----:B------:R-:W-:Y:S05]  /*7300*/  BRA `(.L_x_123) ;  /* 0xffffffec00ec7947 */ /* 0x000fea000383ffff */
.L_x_90:
[----:B-1----:R1:W2:Y:S02]  /*7310*/  SYNCS.PHASECHK.TRANS64.TRYWAIT P4, [R4+URZ+0x124b0], R7 ;  /* 0x0124b007040075a7 */ /* 0x0022a4000808017f */
[----:B--2---:R-:W-:Y:S05]  /*7320*/  @!P4 NANOSLEEP.SYNCS 0x989680 ;  /* 0x009896800000c95d */ /* 0x004fea0003900000 */
[----:B------:R-:W2:Y:S02]  /*7330*/  @!P4 SYNCS.PHASECHK.TRANS64 P4, [R4+URZ+0x124b0], R7 ;  /* 0x0124b0070400c5a7 */ /* 0x000ea4000808007f */
[----:B--2---:R-:W-:Y:S05]  /*7340*/  @!P4 BRA `(.L_x_90) ;  /* 0xfffffffc00f0c947 */ /* 0x004fea000383ffff */
[----:B------:R-:W-:Y:S05]  /*7350*/  BRA `(.L_x_89) ;  /* 0xfffffff000787947 */ /* 0x000fea000383ffff */
.L_x_93:
[----:B-1----:R1:W2:Y:S02]  /*7360*/  SYNCS.PHASECHK.TRANS64.TRYWAIT P3, [R7+URZ+0x12428], R8 ;  /* 0x01242808070075a7 */ /* 0x0022a4000806017f */
[----:B--2---:R-:W-:Y:S05]  /*7370*/  @!P3 NANOSLEEP.SYNCS 0x989680 ;  /* 0x009896800000b95d */ /* 0x004fea0003900000 */
[----:B------:R-:W2:Y:S02]  /*7380*/  @!P3 SYNCS.PHASECHK.TRANS64 P3, [R7+URZ+0x12428], R8 ;  /* 0x012428080700b5a7 */ /* 0x000ea4000806007f */
[----:B--2---:R-:W-:Y:S05]  /*7390*/  @!P3 BRA `(.L_x_93) ;  /* 0xfffffffc00f0b947 */ /* 0x004fea000383ffff */
[----:B------:R-:W-:Y:S05]  /*73a0*/  BRA `(.L_x_124) ;  /* 0xfffffff000907947 */ /* 0x000fea000383ffff */
.L_x_99:
[----:B-1----:R1:W2:Y:S02]  /*73b0*/  SYNCS.PHASECHK.TRANS64.TRYWAIT P3, [R7+URZ+0x12428], R8 ;  /* 0x01242808070075a7 */ /* 0x0022a4000806017f */
[----:B--2---:R-:W-:Y:S05]  /*73c0*/  @!P3 NANOSLEEP.SYNCS 0x989680 ;  /* 0x009896800000b95d */ /* 0x004fea0003900000 */
[----:B------:R-:W2:Y:S02]  /*73d0*/  @!P3 SYNCS.PHASECHK.TRANS64 P3, [R7+URZ+0x12428], R8 ;  /* 0x012428080700b5a7 */ /* 0x000ea4000806007f */
[----:B--2---:R-:W-:Y:S05]  /*73e0*/  @!P3 BRA `(.L_x_99) ;  /* 0xfffffffc00f0b947 */ /* 0x004fea000383ffff */
[----:B------:R-:W-:Y:S05]  /*73f0*/  BRA `(.L_x_125) ;  /* 0xfffffff4003c7947 */ /* 0x000fea000383ffff */
.L_x_104:
[----:B-1----:R1:W2:Y:S02]  /*7400*/  SYNCS.PHASECHK.TRANS64.TRYWAIT P3, [R7+URZ+0x12428], R8 ;  /* 0x01242808070075a7 */ /* 0x0022a4000806017f */
[----:B--2---:R-:W-:Y:S05]  /*7410*/  @!P3 NANOSLEEP.SYNCS 0x989680 ;  /* 0x009896800000b95d */ /* 0x004fea0003900000 */
[----:B------:R-:W2:Y:S02]  /*7420*/  @!P3 SYNCS.PHASECHK.TRANS64 P3, [R7+URZ+0x12428], R8 ;  /* 0x012428080700b5a7 */ /* 0x000ea4000806007f */
[----:B--2---:R-:W-:Y:S05]  /*7430*/  @!P3 BRA `(.L_x_104) ;  /* 0xfffffffc00f0b947 */ /* 0x004fea000383ffff */
[----:B------:R-:W-:Y:S05]  /*7440*/  BRA `(.L_x_126) ;  /* 0xfffffff400cc7947 */ /* 0x000fea000383ffff */
        .weak           $__internal_0_$__cuda_sm20_rcp_rn_f32_slowpath
        .type           $__internal_0_$__cuda_sm20_rcp_rn_f32_slowpath,@function
        .size           $__internal_0_$__cuda_sm20_rcp_rn_f32_slowpath,(.L_x_132 - $__internal_0_$__cuda_sm20_rcp_rn_f32_slowpath)
$__internal_0_$__cuda_sm20_rcp_rn_f32_slowpath:
[----:B------:R-:W-:Y:S01]  /*7450*/  IMAD.SHL.U32 R0, R3, 0x2, RZ ;  /* 0x0000000203007824 */ /* 0x000fe200078e00ff */
[----:B------:R-:W-:Y:S04]  /*7460*/  BSSY B2, `(.L_x_127) ;  /* 0x0000030000027945 */ /* 0x000fe80003800000 */
[----:B------:R-:W-:-:S04]  /*7470*/  SHF.R.U32.HI R19, RZ, 0x18, R0 ;  /* 0x00000018ff137819 */ /* 0x000fc80000011600 */
[----:B------:R-:W-:-:S13]  /*7480*/  ISETP.NE.U32.AND P0, PT, R19, RZ, PT ;  /* 0x000000ff1300720c */ /* 0x000fda0003f05070 */
[----:B------:R-:W-:Y:S05]  /*7490*/  @P0 BRA `(.L_x_128) ;  /* 0x0000000000280947 */ /* 0x000fea0003800000 */
[----:B------:R-:W-:-:S04]  /*74a0*/  SHF.L.U32 R0, R3, 0x1, RZ ;  /* 0x0000000103007819 */ /* 0x000fc800000006ff */
[----:B------:R-:W-:-:S13]  /*74b0*/  ISETP.NE.AND P0, PT, R0, RZ, PT ;  /* 0x000000ff0000720c */ /* 0x000fda0003f05270 */
[----:B------:R-:W-:Y:S01]  /*74c0*/  @P0 FFMA R7, R3, 1.84467440737095516160e+19, RZ ;  /* 0x5f80000003070823 */ /* 0x000fe200000000ff */
[----:B------:R-:W-:Y:S08]  /*74d0*/  @!P0 MUFU.RCP R6, R3 ;  /* 0x0000000300068308 */ /* 0x000ff00000001000 */
[----:B------:R-:W1:Y:S02]  /*74e0*/  @P0 MUFU.RCP R0, R7 ;  /* 0x0000000700000308 */ /* 0x000e640000001000 */
[----:B-1----:R-:W-:-:S04]  /*74f0*/  @P0 FFMA R12, R7, R0, -1 ;  /* 0xbf800000070c0423 */ /* 0x002fc80000000000 */
[----:B------:R-:W-:-:S04]  /*7500*/  @P0 FADD.FTZ R13, -R12, -RZ ;  /* 0x800000ff0c0d0221 */ /* 0x000fc80000010100 */
[----:B------:R-:W-:-:S04]  /*7510*/  @P0 FFMA R0, R0, R13, R0 ;  /* 0x0000000d00000223 */ /* 0x000fc80000000000 */
[----:B------:R-:W-:Y:S01]  /*7520*/  @P0 FFMA R6, R0, 1.84467440737095516160e+19, RZ ;  /* 0x5f80000000060823 */ /* 0x000fe200000000ff */
[----:B------:R-:W-:Y:S06]  /*7530*/  BRA `(.L_x_129) ;  /* 0x0000000000887947 */ /* 0x000fec0003800000 */
.L_x_128:
[----:B------:R-:W-:-:S05]  /*7540*/  VIADD R22, R19, 0xffffff03 ;  /* 0xffffff0313167836 */ /* 0x000fca0000000000 */
[----:B------:R-:W-:-:S13]  /*7550*/  ISETP.GT.U32.AND P0, PT, R22, 0x1, PT ;  /* 0x000000011600780c */ /* 0x000fda0003f04070 */
[----:B------:R-:W-:Y:S05]  /*7560*/  @P0 BRA `(.L_x_130) ;  /* 0x0000000000780947 */ /* 0x000fea0003800000 */
[----:B------:R-:W-:Y:S02]  /*7570*/  LOP3.LUT R0, R3, 0x7fffff, RZ, 0xc0, !PT ;  /* 0x007fffff03007812 */ /* 0x000fe400078ec0ff */
[----:B------:R-:W-:Y:S02]  /*7580*/  MOV R13, 0x3 ;  /* 0x00000003000d7802 */ /* 0x000fe40000000f00 */
[----:B------:R-:W-:Y:S02]  /*7590*/  LOP3.LUT R0, R0, 0x3f800000, RZ, 0xfc, !PT ;  /* 0x3f80000000007812 */ /* 0x000fe400078efcff */
[----:B------:R-:W-:Y:S02]  /*75a0*/  SHF.L.U32 R13, R13, R22, RZ ;  /* 0x000000160d0d7219 */ /* 0x000fe400000006ff */
[----:B------:R-:W1:Y:S02]  /*75b0*/  MUFU.RCP R7, R0 ;  /* 0x0000000000077308 */ /* 0x000e640000001000 */
[----:B-1----:R-:W-:-:S04]  /*75c0*/  FFMA R6, R0, R7, -1 ;  /* 0xbf80000000067423 */ /* 0x002fc80000000007 */
[----:B------:R-:W-:-:S04]  /*75d0*/  FADD.FTZ R6, -R6, -RZ ;  /* 0x800000ff06067221 */ /* 0x000fc80000010100 */
[CCC-:B------:R-:W-:Y:S01]  /*75e0*/  FFMA.RM R12, R7.reuse, R6.reuse, R7.reuse ;  /* 0x00000006070c7223 */ /* 0x1c0fe20000004007 */
[----:B------:R-:W-:-:S04]  /*75f0*/  FFMA.RP R7, R7, R6, R7 ;  /* 0x0000000607077223 */ /* 0x000fc80000008007 */
[C---:B------:R-:W-:Y:S02]  /*7600*/  LOP3.LUT R6, R12.reuse, 0x7fffff, RZ, 0xc0, !PT ;  /* 0x007fffff0c067812 */ /* 0x040fe400078ec0ff */
[----:B------:R-:W-:Y:S02]  /*7610*/  FSETP.NEU.FTZ.AND P0, PT, R12, R7, PT ;  /* 0x000000070c00720b */ /* 0x000fe40003f1d000 */
[----:B------:R-:W-:Y:S02]  /*7620*/  LOP3.LUT R6, R6, 0x800000, RZ, 0xfc, !PT ;  /* 0x0080000006067812 */ /* 0x000fe400078efcff */
[----:B------:R-:W-:Y:S02]  /*7630*/  SEL R7, RZ, 0xffffffff, !P0 ;  /* 0xffffffffff077807 */ /* 0x000fe40004000000 */
[----:B------:R-:W-:-:S03]  /*7640*/  LOP3.LUT R13, R13, R6, RZ, 0xc0, !PT ;  /* 0x000000060d0d7212 */ /* 0x000fc600078ec0ff */
[----:B------:R-:W-:Y:S01]  /*7650*/  IMAD.MOV R7, RZ, RZ, -R7 ;  /* 0x000000ffff077224 */ /* 0x000fe200078e0a07 */
[----:B------:R-:W-:-:S04]  /*7660*/  SHF.R.U32.HI R13, RZ, R22, R13 ;  /* 0x00000016ff0d7219 */ /* 0x000fc8000001160d */
[--C-:B------:R-:W-:Y:S01]  /*7670*/  LOP3.LUT P1, RZ, R7, R22, R6.reuse, 0xf8, !PT ;  /* 0x0000001607ff7212 */ /* 0x100fe2000782f806 */
[----:B------:R-:W-:Y:S01]  /*7680*/  VIADD R7, R19, 0xffffff04 ;  /* 0xffffff0413077836 */ /* 0x000fe20000000000 */
[C---:B------:R-:W-:Y:S02]  /*7690*/  LOP3.LUT P0, RZ, R13.reuse, 0x1, RZ, 0xc0, !PT ;  /* 0x000000010dff7812 */ /* 0x040fe4000780c0ff */
[----:B------:R-:W-:Y:S02]  /*76a0*/  LOP3.LUT P2, RZ, R13, 0x2, RZ, 0xc0, !PT ;  /* 0x000000020dff7812 */ /* 0x000fe4000784c0ff */
[----:B------:R-:W-:Y:S02]  /*76b0*/  SHF.R.U32.HI R6, RZ, R7, R6 ;  /* 0x00000007ff067219 */ /* 0x000fe40000011606 */
[----:B------:R-:W-:Y:S02]  /*76c0*/  PLOP3.LUT P0, PT, P0, P1, P2, 0xe0, 0x0 ;  /* 0x000000000000781c */ /* 0x000fe40000703c20 */
[----:B------:R-:W-:-:S02]  /*76d0*/  LOP3.LUT P1, RZ, R3, 0x7fffff, RZ, 0xc0, !PT ;  /* 0x007fffff03ff7812 */ /* 0x000fc4000782c0ff */
[----:B------:R-:W-:-:S04]  /*76e0*/  SEL R0, RZ, 0x1, !P0 ;  /* 0x00000001ff007807 */ /* 0x000fc80004000000 */
[----:B------:R-:W-:-:S04]  /*76f0*/  IADD3 R0, -R0, RZ, RZ ;  /* 0x000000ff00007210 */ /* 0x000fc80007ffe1ff */
[----:B------:R-:W-:-:S13]  /*7700*/  ISETP.GE.AND P0, PT, R0, RZ, PT ;  /* 0x000000ff0000720c */ /* 0x000fda0003f06270 */
[----:B------:R-:W-:-:S05]  /*7710*/  @!P0 IADD3 R6, R6, 0x1, RZ ;  /* 0x0000000106068810 */ /* 0x000fca0007ffe0ff */
[----:B------:R-:W-:-:S05]  /*7720*/  @!P1 IMAD.SHL.U32 R6, R6, 0x2, RZ ;  /* 0x0000000206069824 */ /* 0x000fca00078e00ff */
[----:B------:R-:W-:Y:S01]  /*7730*/  LOP3.LUT R6, R6, 0x80000000, R3, 0xf8, !PT ;  /* 0x8000000006067812 */ /* 0x000fe200078ef803 */
[----:B------:R-:W-:Y:S06]  /*7740*/  BRA `(.L_x_129) ;  /* 0x0000000000047947 */ /* 0x000fec0003800000 */
.L_x_130:
[----:B------:R1:W2:Y:S02]  /*7750*/  MUFU.RCP R6, R3 ;  /* 0x0000000300067308 */ /* 0x0002a40000001000 */
.L_x_129:
[----:B------:R-:W-:Y:S05]  /*7760*/  BSYNC B2 ;  /* 0x0000000000027941 */ /* 0x000fea0003800000 */
.L_x_127:
[----:B--2---:R-:W-:Y:S01]  /*7770*/  MOV R0, R6 ;  /* 0x0000000600007202 */ /* 0x004fe20000000f00 */
[----:B------:R-:W-:Y:S01]  /*7780*/  IMAD.MOV.U32 R6, RZ, RZ, R14 ;  /* 0x000000ffff067224 */ /* 0x000fe200078e000e */
[----:B------:R-:W-:-:S04]  /*7790*/  MOV R7, 0x0 ;  /* 0x0000000000077802 */ /* 0x000fc80000000f00 */
[----:B-1----:R-:W-:Y:S05]  /*77a0*/  RET.REL.NODEC R6 `(_ZN7cutlass13device_kernelINS_4fmha6kernel28FmhaKernelTmaWarpSpecializedINS1_10collective30FmhaMainloopTmaWarpSpecializedINS_6half_tEffN4cute5tupleIJNS7_1CILi128EEENS9_ILi64EEESB_EEENS8_IJiNS9_ILi1EEENS8_IJiiEEEEEESF_SF_NS4_13DefaultFusionEJNS2_6OptionILNS2_3TagE0ENS9_ILb1EEEEENSH_ILSI_2ESJ_EEEEENS4_15FmhaFwdEpilogueIS6_fNS8_IJSB_SB_SB_EEEEENS2_23PersistentTileSchedulerEJSK_SL_EEEEEvNT_6ParamsE) ;  /* 0xffffff8806147950 */ /* 0x002fea0003c3ffff */
.L_x_131:
[----:B------:R-:W-:-:S00]  /*77b0*/  BRA `(.L_x_131) ;  /* 0xfffffffc00fc7947 */ /* 0x000fc0000383ffff */
[----:B------:R-:W-:-:S00]  /*77c0*/  NOP ;  /* 0x0000000000007918 */ /* 0x000fc00000000000 */
        /* <DEDUP_REMOVED lines=11> */
.L_x_132:


//--------------------- .nv.global.init           --------------------------
	.section	.nv.global.init,"aw",@progbits
.nv.global.init:
	.type		$str$24,@object
	.size		$str$24,($str$25 - $str$24)
$str$24:
        /*0000*/ 	.byte	0x28, 0x61, 0x64, 0x64, 0x72, 0x65, 0x73, 0x73, 0x20, 0x26, 0x20, 0x6d, 0x61, 0x73, 0x6b, 0x29
        /*0010*/ 	.byte	0x20, 0x3d, 0x3d, 0x20, 0x30, 0x00
	.type		$str$25,@object
	.size		$str$25,(__unnamed_1 - $str$25)
$str$25:
        /*0016*/ 	.byte	0x2f, 0x74, 0x6d, 0x70, 0x2f, 0x63, 0x75, 0x74, 0x6c, 0x61, 0x73, 0x73, 0x5f, 0x73, 0x77, 0x65
        /*0026*/ 	.byte	0x65, 0x70, 0x5f, 0x73, 0x72, 0x63, 0x2f, 0x69, 0x6e, 0x63, 0x6c, 0x75, 0x64, 0x65, 0x2f, 0x63
        /*0036*/ 	.byte	0x75, 0x74, 0x65, 0x2f, 0x70, 0x6f, 0x69, 0x6e, 0x74, 0x65, 0x72, 0x5f, 0x66, 0x6c, 0x61, 0x67
        /*0046*/ 	.byte	0x67, 0x65, 0x64, 0x2e, 0x68, 0x70, 0x70, 0x00
	.type		__unnamed_1,@object
	.size		__unnamed_1,(.L_0 - __unnamed_1)
__unnamed_1:
        /*004e*/ 	.byte	0x61, 0x75, 0x74, 0x6f, 0x20, 0x63, 0x75, 0x74, 0x65, 0x3a, 0x3a, 0x61, 0x73, 0x5f, 0x70, 0x6f
        /* <DEDUP_REMOVED lines=27> */
        /*020e*/ 	.byte	0x3e, 0x3e, 0x3e, 0x3e, 0x3e, 0x5d, 0x00
.L_0:


//--------------------- .nv.shared._ZN7cutlass13device_kernelINS_4fmha6kernel28FmhaKernelTmaWarpSpecializedINS1_10collective30FmhaMainloopTmaWarpSpecializedINS_6half_tEffN4cute5tupleIJNS7_1CILi128EEENS9_ILi64EEESB_EEENS8_IJiNS9_ILi1EEENS8_IJiiEEEEEESF_SF_NS4_13DefaultFusionEJNS2_6OptionILNS2_3TagE0ENS9_ILb1EEEEENSH_ILSI_2ESJ_EEEEENS4_15FmhaFwdEpilogueIS6_fNS8_IJSB_SB_SB_EEEEENS2_23PersistentTileSchedulerEJSK_SL_EEEEEvNT_6ParamsE --------------------------
	.section	.nv.shared._ZN7cutlass13device_kernelINS_4fmha6kernel28FmhaKernelTmaWarpSpecializedINS1_10collective30FmhaMainloopTmaWarpSpecializedINS_6half_tEffN4cute5tupleIJNS7_1CILi128EEENS9_ILi64EEESB_EEENS8_IJiNS9_ILi1EEENS8_IJiiEEEEEESF_SF_NS4_13DefaultFusionEJNS2_6OptionILNS2_3TagE0ENS9_ILb1EEEEENSH_ILSI_2ESJ_EEEEENS4_15FmhaFwdEpilogueIS6_fNS8_IJSB_SB_SB_EEEEENS2_23PersistentTileSchedulerEJSK_SL_EEEEEvNT_6ParamsE,"aw",@nobits
	.sectionflags	@""
	.align	16
	.zero		1024


//--------------------- .nv.shared.reserved.0     --------------------------
	.section	.nv.shared.reserved.0,"aw",@nobits
	.weak		__nv_reservedSMEM_offset_0_alias
	.size		__nv_reservedSMEM_offset_0_alias, 0, 0
	.other		__nv_reservedSMEM_offset_0_alias,@"STO_CUDA_RESERVED_SHARED STV_DEFAULT"
__nv_reservedSMEM_offset_0_alias:
	.zero		0


//--------------------- .nv.global                --------------------------
	.section	.nv.global,"aw",@nobits
.nv.global:
	.type		_ZN39_INTERNAL_46325209_4_k_cu_4144208f_30844cute1_E,@object
	.size		_ZN39_INTERNAL_46325209_4_k_cu_4144208f_30844cute1_E,(_ZN39_INTERNAL_46325209_4_k_cu_4144208f_30844cuda3std3__45__cpo6cbeginE - _ZN39_INTERNAL_46325209_4_k_cu_4144208f_30844cute1_E)
_ZN39_INTERNAL_46325209_4_k_cu_4144208f_30844cute1_E:
	.zero		1
	.type		_ZN39_INTERNAL_46325209_4_k_cu_4144208f_30844cuda3std3__45__cpo6cbeginE,@object
	.size		_ZN39_INTERNAL_46325209_4_k_cu_4144208f_30844cuda3std3__45__cpo6cbeginE,(_ZN39_INTERNAL_46325209_4_k_cu_4144208f_30844cuda3std3__48in_placeE - _ZN39_INTERNAL_46325209_4_k_cu_4144208f_30844cuda3std3__45__cpo6cbeginE)
_ZN39_INTERNAL_46325209_4_k_cu_4144208f_30844cuda3std3__45__cpo6cbeginE:
	.zero		1
	.type		_ZN39_INTERNAL_46325209_4_k_cu_4144208f_30844cuda3std3__48in_placeE,@object
	.size		_ZN39_INTERNAL_46325209_4_k_cu_4144208f_30844cuda3std3__48in_placeE,(_ZN39_INTERNAL_46325209_4_k_cu_4144208f_30844cuda3std6ranges3__45__cpo9iter_moveE - _ZN39_INTERNAL_46325209_4_k_cu_4144208f_30844cuda3std3__48in_placeE)
_ZN39_INTERNAL_46325209_4_k_cu_4144208f_30844cuda3std3__48in_placeE:
	.zero		1
	.type		_ZN39_INTERNAL_46325209_4_k_cu_4144208f_30844cuda3std6ranges3__45__cpo9iter_moveE,@object
	.size		_ZN39_INTERNAL_46325209_4_k_cu_4144208f_30844cuda3std6ranges3__45__cpo9iter_moveE,(_ZN39_INTERNAL_46325209_4_k_cu_4144208f_30844cuda3std3__45__cpo5beginE - _ZN39_INTERNAL_46325209_4_k_cu_4144208f_30844cuda3std6ranges3__45__cpo9iter_moveE)
_ZN39_INTERNAL_46325209_4_k_cu_4144208f_30844cuda3std6ranges3__45__cpo9iter_moveE:
	.zero		1
	.type		_ZN39_INTERNAL_46325209_4_k_cu_4144208f_30844cuda3std3__45__cpo5beginE,@object
	.size		_ZN39_INTERNAL_46325209_4_k_cu_4144208f_30844cuda3std3__45__cpo5beginE,(_ZN39_INTERNAL_46325209_4_k_cu_4144208f_30844cuda3std3__441_GLOBAL__N__46325209_4_k_cu_4144208f_30846ignoreE - _ZN39_INTERNAL_46325209_4_k_cu_4144208f_30844cuda3std3__45__cpo5beginE)
_ZN39_INTERNAL_46325209_4_k_cu_4144208f_30844cuda3std3__45__cpo5beginE:
	.zero		1
	.type		_ZN39_INTERNAL_46325209_4_k_cu_4144208f_30844cuda3std3__441_GLOBAL__N__46325209_4_k_cu_4144208f_30846ignoreE,@object
	.size		_ZN39_INTERNAL_46325209_4_k_cu_4144208f_30844cuda3std3__441_GLOBAL__N__46325209_4_k_cu_4144208f_30846ignoreE,(_ZN39_INTERNAL_46325209_4_k_cu_4144208f_30844cute7productE - _ZN39_INTERNAL_46325209_4_k_cu_4144208f_30844cuda3std3__441_GLOBAL__N__46325209_4_k_cu_4144208f_30846ignoreE)
_ZN39_INTERNAL_46325209_4_k_cu_4144208f_30844cuda3std3__441_GLOBAL__N__46325209_4_k_cu_4144208f_30846ignoreE:
	.zero		1
	.type		_ZN39_INTERNAL_46325209_4_k_cu_4144208f_30844cute7productE,@object
	.size		_ZN39_INTERNAL_46325209_4_k_cu_4144208f_30844cute7productE,(_ZN39_INTERNAL_46325209_4_k_cu_4144208f_30844cuda3std3__45__cpo3endE - _ZN39_INTERNAL_46325209_4_k_cu_4144208f_30844cute7productE)
_ZN39_INTERNAL_46325209_4_k_cu_4144208f_30844cute7productE:
	.zero		1
	.type		_ZN39_INTERNAL_46325209_4_k_cu_4144208f_30844cuda3std3__45__cpo3endE,@object
	.size		_ZN39_INTERNAL_46325209_4_k_cu_4144208f_30844cuda3std3__45__cpo3endE,(_ZN39_INTERNAL_46325209_4_k_cu_4144208f_30844cuda3std3__419piecewise_constructE - _ZN39_INTERNAL_46325209_4_k_cu_4144208f_30844cuda3std3__45__cpo3endE)
_ZN39_INTERNAL_46325209_4_k_cu_4144208f_30844cuda3std3__45__cpo3endE:
	.zero		1
	.type		_ZN39_INTERNAL_46325209_4_k_cu_4144208f_30844cuda3std3__419piecewise_constructE,@object
	.size		_ZN39_INTERNAL_46325209_4_k_cu_4144208f_30844cuda3std3__419piecewise_constructE,(_ZN39_INTERNAL_46325209_4_k_cu_4144208f_30844cuda3std3__45__cpo4cendE - _ZN39_INTERNAL_46325209_4_k_cu_4144208f_30844cuda3std3__419piecewise_constructE)
_ZN39_INTERNAL_46325209_4_k_cu_4144208f_30844cuda3std3__419piecewise_constructE:
	.zero		1
	.type		_ZN39_INTERNAL_46325209_4_k_cu_4144208f_30844cuda3std3__45__cpo4cendE,@object
	.size		_ZN39_INTERNAL_46325209_4_k_cu_4144208f_30844cuda3std3__45__cpo4cendE,(_ZN39_INTERNAL_46325209_4_k_cu_4144208f_30844cuda3std6ranges3__45__cpo4swapE - _ZN39_INTERNAL_46325209_4_k_cu_4144208f_30844cuda3std3__45__cpo4cendE)
_ZN39_INTERNAL_46325209_4_k_cu_4144208f_30844cuda3std3__45__cpo4cendE:
	.zero		1
	.type		_ZN39_INTERNAL_46325209_4_k_cu_4144208f_30844cuda3std6ranges3__45__cpo4swapE,@object
	.size		_ZN39_INTERNAL_46325209_4_k_cu_4144208f_30844cuda3std6ranges3__45__cpo4swapE,(.L_8 - _ZN39_INTERNAL_46325209_4_k_cu_4144208f_30844cuda3std6ranges3__45__cpo4swapE)
_ZN39_INTERNAL_46325209_4_k_cu_4144208f_30844cuda3std6ranges3__45__cpo4swapE:
	.zero		1
.L_8:


//--------------------- .nv.constant0._ZN7cutlass13device_kernelINS_4fmha6kernel28FmhaKernelTmaWarpSpecializedINS1_10collective30FmhaMainloopTmaWarpSpecializedINS_6half_tEffN4cute5tupleIJNS7_1CILi128EEENS9_ILi64EEESB_EEENS8_IJiNS9_ILi1EEENS8_IJiiEEEEEESF_SF_NS4_13DefaultFusionEJNS2_6OptionILNS2_3TagE0ENS9_ILb1EEEEENSH_ILSI_2ESJ_EEEEENS4_15FmhaFwdEpilogueIS6_fNS8_IJSB_SB_SB_EEEEENS2_23PersistentTileSchedulerEJSK_SL_EEEEEvNT_6ParamsE --------------------------
	.section	.nv.constant0._ZN7cutlass13device_kernelINS_4fmha6kernel28FmhaKernelTmaWarpSpecializedINS1_10collective30FmhaMainloopTmaWarpSpecializedINS_6half_tEffN4cute5tupleIJNS7_1CILi128EEENS9_ILi64EEESB_EEENS8_IJiNS9_ILi1EEENS8_IJiiEEEEEESF_SF_NS4_13DefaultFusionEJNS2_6OptionILNS2_3TagE0ENS9_ILb1EEEEENSH_ILSI_2ESJ_EEEEENS4_15FmhaFwdEpilogueIS6_fNS8_IJSB_SB_SB_EEEEENS2_23PersistentTileSchedulerEJSK_SL_EEEEEvNT_6ParamsE,"a",@progbits
	.sectionflags	@""
	.align	4
.nv.constant0._ZN7cutlass13device_kernelINS_4fmha6kernel28FmhaKernelTmaWarpSpecializedINS1_10collective30FmhaMainloopTmaWarpSpecializedINS_6half_tEffN4cute5tupleIJNS7_1CILi128EEENS9_ILi64EEESB_EEENS8_IJiNS9_ILi1EEENS8_IJiiEEEEEESF_SF_NS4_13DefaultFusionEJNS2_6OptionILNS2_3TagE0ENS9_ILb1EEEEENSH_ILSI_2ESJ_EEEEENS4_15FmhaFwdEpilogueIS6_fNS8_IJSB_SB_SB_EEEEENS2_23PersistentTileSchedulerEJSK_SL_EEEEEvNT_6ParamsE:
	.zero		2688


//--------------------- SYMBOLS --------------------------

	.type		.nv.reservedSmem.offset0,@object
	.size		.nv.reservedSmem.offset0,0x4
	.type		__assertfail,@function
